//
// Generated by NVIDIA NVVM Compiler
//
// Compiler Build ID: CL-36424714
// Cuda compilation tools, release 13.0, V13.0.88
// Based on NVVM 20.0.0
//

.version 9.0
.target sm_100
.address_size 64

	// .globl	_Z22flash_attention_kernelPKfS0_S0_Pfiiii
// _ZZ22flash_attention_kernelPKfS0_S0_PfiiiiE6Q_tile has been demoted
// _ZZ22flash_attention_kernelPKfS0_S0_PfiiiiE6K_tile has been demoted
// _ZZ22flash_attention_kernelPKfS0_S0_PfiiiiE6V_tile has been demoted

.visible .entry _Z22flash_attention_kernelPKfS0_S0_Pfiiii(
	.param .u64 .ptr .align 1 _Z22flash_attention_kernelPKfS0_S0_Pfiiii_param_0,
	.param .u64 .ptr .align 1 _Z22flash_attention_kernelPKfS0_S0_Pfiiii_param_1,
	.param .u64 .ptr .align 1 _Z22flash_attention_kernelPKfS0_S0_Pfiiii_param_2,
	.param .u64 .ptr .align 1 _Z22flash_attention_kernelPKfS0_S0_Pfiiii_param_3,
	.param .u32 _Z22flash_attention_kernelPKfS0_S0_Pfiiii_param_4,
	.param .u32 _Z22flash_attention_kernelPKfS0_S0_Pfiiii_param_5,
	.param .u32 _Z22flash_attention_kernelPKfS0_S0_Pfiiii_param_6,
	.param .u32 _Z22flash_attention_kernelPKfS0_S0_Pfiiii_param_7
)
{
	.reg .pred 	%p<19>;
	.reg .b32 	%r<94>;
	.reg .b32 	%f<171>;
	.reg .b64 	%rd<17>;
	// demoted variable
	.shared .align 4 .b8 _ZZ22flash_attention_kernelPKfS0_S0_PfiiiiE6Q_tile[2048];
	// demoted variable
	.shared .align 4 .b8 _ZZ22flash_attention_kernelPKfS0_S0_PfiiiiE6K_tile[2048];
	// demoted variable
	.shared .align 4 .b8 _ZZ22flash_attention_kernelPKfS0_S0_PfiiiiE6V_tile[2048];
	ld.param.u64 	%rd3, [_Z22flash_attention_kernelPKfS0_S0_Pfiiii_param_0];
	ld.param.u64 	%rd4, [_Z22flash_attention_kernelPKfS0_S0_Pfiiii_param_1];
	ld.param.u64 	%rd5, [_Z22flash_attention_kernelPKfS0_S0_Pfiiii_param_2];
	ld.param.u32 	%r34, [_Z22flash_attention_kernelPKfS0_S0_Pfiiii_param_5];
	ld.param.u32 	%r35, [_Z22flash_attention_kernelPKfS0_S0_Pfiiii_param_6];
	ld.param.u32 	%r36, [_Z22flash_attention_kernelPKfS0_S0_Pfiiii_param_7];
	mov.u32 	%r37, %ctaid.x;
	shl.b32 	%r38, %r37, 5;
	mov.u32 	%r1, %tid.x;
	add.s32 	%r2, %r38, %r1;
	mov.u32 	%r3, %tid.y;
	setp.ge.s32 	%p1, %r2, %r35;
	setp.ge.s32 	%p2, %r3, %r36;
	or.pred  	%p3, %p1, %p2;
	@%p3 bra 	$L__BB0_22;
	mov.u32 	%r39, %ctaid.z;
	mov.u32 	%r40, %ctaid.y;
	cvta.to.global.u64 	%rd7, %rd3;
	mad.lo.s32 	%r41, %r34, %r39, %r40;
	mul.lo.s32 	%r4, %r41, %r35;
	add.s32 	%r42, %r4, %r2;
	mad.lo.s32 	%r5, %r42, %r36, %r3;
	mul.wide.s32 	%rd8, %r5, 4;
	add.s64 	%rd9, %rd7, %rd8;
	ld.global.nc.f32 	%f27, [%rd9];
	shl.b32 	%r43, %r1, 6;
	mov.u32 	%r44, _ZZ22flash_attention_kernelPKfS0_S0_PfiiiiE6Q_tile;
	add.s32 	%r6, %r44, %r43;
	shl.b32 	%r45, %r3, 2;
	add.s32 	%r46, %r6, %r45;
	st.shared.f32 	[%r46], %f27;
	bar.sync 	0;
	setp.lt.s32 	%p4, %r35, 1;
	mov.f32 	%f159, 0f00000000;
	@%p4 bra 	$L__BB0_21;
	mov.u32 	%r49, _ZZ22flash_attention_kernelPKfS0_S0_PfiiiiE6V_tile;
	add.s32 	%r7, %r49, %r45;
	and.b32  	%r8, %r36, 15;
	and.b32  	%r9, %r36, 7;
	and.b32  	%r10, %r36, 2147483632;
	and.b32  	%r11, %r36, 3;
	neg.s32 	%r12, %r10;
	add.s32 	%r52, %r43, %r44;
	add.s32 	%r13, %r52, 32;
	cvta.to.global.u64 	%rd1, %rd4;
	cvta.to.global.u64 	%rd2, %rd5;
	cvt.rn.f32.u32 	%f30, %r36;
	sqrt.rn.f32 	%f31, %f30;
	rcp.rn.f32 	%f1, %f31;
	mov.f32 	%f161, 0fFF7FFFFF;
	mov.f32 	%f159, 0f00000000;
	mov.b32 	%r86, 0;
	mov.f32 	%f160, %f159;
$L__BB0_3:
	add.s32 	%r15, %r86, %r1;
	setp.ge.s32 	%p5, %r15, %r35;
	@%p5 bra 	$L__BB0_5;
	add.s32 	%r53, %r15, %r4;
	mad.lo.s32 	%r54, %r53, %r36, %r3;
	mul.wide.s32 	%rd10, %r54, 4;
	add.s64 	%rd11, %rd1, %rd10;
	ld.global.nc.f32 	%f32, [%rd11];
	shl.b32 	%r55, %r1, 6;
	mov.u32 	%r56, _ZZ22flash_attention_kernelPKfS0_S0_PfiiiiE6K_tile;
	add.s32 	%r57, %r56, %r55;
	shl.b32 	%r58, %r3, 2;
	add.s32 	%r59, %r57, %r58;
	st.shared.f32 	[%r59], %f32;
	add.s64 	%rd12, %rd2, %rd10;
	ld.global.nc.f32 	%f33, [%rd12];
	mov.u32 	%r60, _ZZ22flash_attention_kernelPKfS0_S0_PfiiiiE6V_tile;
	add.s32 	%r61, %r60, %r55;
	add.s32 	%r62, %r61, %r58;
	st.shared.f32 	[%r62], %f33;
$L__BB0_5:
	bar.sync 	0;
	mov.b32 	%r87, 0;
$L__BB0_6:
	mov.f32 	%f7, %f161;
	mov.u32 	%r16, %r87;
	setp.lt.u32 	%p6, %r36, 16;
	mov.f32 	%f169, 0f00000000;
	mov.b32 	%r92, 0;
	@%p6 bra 	$L__BB0_9;
	shl.b32 	%r65, %r16, 6;
	mov.u32 	%r66, _ZZ22flash_attention_kernelPKfS0_S0_PfiiiiE6K_tile;
	add.s32 	%r67, %r66, %r65;
	add.s32 	%r88, %r67, 32;
	mov.f32 	%f169, 0f00000000;
	mov.u32 	%r89, %r13;
	mov.u32 	%r90, %r12;
$L__BB0_8:
	.pragma "nounroll";
	ld.shared.f32 	%f37, [%r89+-32];
	ld.shared.f32 	%f38, [%r88+-32];
	fma.rn.f32 	%f39, %f37, %f38, %f169;
	ld.shared.f32 	%f40, [%r89+-28];
	ld.shared.f32 	%f41, [%r88+-28];
	fma.rn.f32 	%f42, %f40, %f41, %f39;
	ld.shared.f32 	%f43, [%r89+-24];
	ld.shared.f32 	%f44, [%r88+-24];
	fma.rn.f32 	%f45, %f43, %f44, %f42;
	ld.shared.f32 	%f46, [%r89+-20];
	ld.shared.f32 	%f47, [%r88+-20];
	fma.rn.f32 	%f48, %f46, %f47, %f45;
	ld.shared.f32 	%f49, [%r89+-16];
	ld.shared.f32 	%f50, [%r88+-16];
	fma.rn.f32 	%f51, %f49, %f50, %f48;
	ld.shared.f32 	%f52, [%r89+-12];
	ld.shared.f32 	%f53, [%r88+-12];
	fma.rn.f32 	%f54, %f52, %f53, %f51;
	ld.shared.f32 	%f55, [%r89+-8];
	ld.shared.f32 	%f56, [%r88+-8];
	fma.rn.f32 	%f57, %f55, %f56, %f54;
	ld.shared.f32 	%f58, [%r89+-4];
	ld.shared.f32 	%f59, [%r88+-4];
	fma.rn.f32 	%f60, %f58, %f59, %f57;
	ld.shared.f32 	%f61, [%r89];
	ld.shared.f32 	%f62, [%r88];
	fma.rn.f32 	%f63, %f61, %f62, %f60;
	ld.shared.f32 	%f64, [%r89+4];
	ld.shared.f32 	%f65, [%r88+4];
	fma.rn.f32 	%f66, %f64, %f65, %f63;
	ld.shared.f32 	%f67, [%r89+8];
	ld.shared.f32 	%f68, [%r88+8];
	fma.rn.f32 	%f69, %f67, %f68, %f66;
	ld.shared.f32 	%f70, [%r89+12];
	ld.shared.f32 	%f71, [%r88+12];
	fma.rn.f32 	%f72, %f70, %f71, %f69;
	ld.shared.f32 	%f73, [%r89+16];
	ld.shared.f32 	%f74, [%r88+16];
	fma.rn.f32 	%f75, %f73, %f74, %f72;
	ld.shared.f32 	%f76, [%r89+20];
	ld.shared.f32 	%f77, [%r88+20];
	fma.rn.f32 	%f78, %f76, %f77, %f75;
	ld.shared.f32 	%f79, [%r89+24];
	ld.shared.f32 	%f80, [%r88+24];
	fma.rn.f32 	%f81, %f79, %f80, %f78;
	ld.shared.f32 	%f82, [%r89+28];
	ld.shared.f32 	%f83, [%r88+28];
	fma.rn.f32 	%f169, %f82, %f83, %f81;
	add.s32 	%r90, %r90, 16;
	add.s32 	%r89, %r89, 64;
	add.s32 	%r88, %r88, 64;
	setp.ne.s32 	%p7, %r90, 0;
	mov.u32 	%r92, %r10;
	@%p7 bra 	$L__BB0_8;
$L__BB0_9:
	setp.eq.s32 	%p8, %r8, 0;
	@%p8 bra 	$L__BB0_19;
	shl.b32 	%r68, %r16, 6;
	mov.u32 	%r69, _ZZ22flash_attention_kernelPKfS0_S0_PfiiiiE6K_tile;
	add.s32 	%r25, %r69, %r68;
	add.s32 	%r70, %r8, -1;
	setp.lt.u32 	%p9, %r70, 7;
	@%p9 bra 	$L__BB0_12;
	shl.b32 	%r71, %r92, 2;
	add.s32 	%r72, %r6, %r71;
	ld.shared.f32 	%f85, [%r72];
	add.s32 	%r73, %r25, %r71;
	ld.shared.f32 	%f86, [%r73];
	fma.rn.f32 	%f87, %f85, %f86, %f169;
	ld.shared.f32 	%f88, [%r72+4];
	ld.shared.f32 	%f89, [%r73+4];
	fma.rn.f32 	%f90, %f88, %f89, %f87;
	ld.shared.f32 	%f91, [%r72+8];
	ld.shared.f32 	%f92, [%r73+8];
	fma.rn.f32 	%f93, %f91, %f92, %f90;
	ld.shared.f32 	%f94, [%r72+12];
	ld.shared.f32 	%f95, [%r73+12];
	fma.rn.f32 	%f96, %f94, %f95, %f93;
	ld.shared.f32 	%f97, [%r72+16];
	ld.shared.f32 	%f98, [%r73+16];
	fma.rn.f32 	%f99, %f97, %f98, %f96;
	ld.shared.f32 	%f100, [%r72+20];
	ld.shared.f32 	%f101, [%r73+20];
	fma.rn.f32 	%f102, %f100, %f101, %f99;
	ld.shared.f32 	%f103, [%r72+24];
	ld.shared.f32 	%f104, [%r73+24];
	fma.rn.f32 	%f105, %f103, %f104, %f102;
	ld.shared.f32 	%f106, [%r72+28];
	ld.shared.f32 	%f107, [%r73+28];
	fma.rn.f32 	%f169, %f106, %f107, %f105;
	add.s32 	%r92, %r92, 8;
$L__BB0_12:
	setp.eq.s32 	%p10, %r9, 0;
	@%p10 bra 	$L__BB0_19;
	add.s32 	%r74, %r9, -1;
	setp.lt.u32 	%p11, %r74, 3;
	@%p11 bra 	$L__BB0_15;
	shl.b32 	%r75, %r92, 2;
	add.s32 	%r76, %r6, %r75;
	ld.shared.f32 	%f109, [%r76];
	add.s32 	%r77, %r25, %r75;
	ld.shared.f32 	%f110, [%r77];
	fma.rn.f32 	%f111, %f109, %f110, %f169;
	ld.shared.f32 	%f112, [%r76+4];
	ld.shared.f32 	%f113, [%r77+4];
	fma.rn.f32 	%f114, %f112, %f113, %f111;
	ld.shared.f32 	%f115, [%r76+8];
	ld.shared.f32 	%f116, [%r77+8];
	fma.rn.f32 	%f117, %f115, %f116, %f114;
	ld.shared.f32 	%f118, [%r76+12];
	ld.shared.f32 	%f119, [%r77+12];
	fma.rn.f32 	%f169, %f118, %f119, %f117;
	add.s32 	%r92, %r92, 4;
$L__BB0_15:
	setp.eq.s32 	%p12, %r11, 0;
	@%p12 bra 	$L__BB0_19;
	setp.eq.s32 	%p13, %r11, 1;
	shl.b32 	%r78, %r92, 2;
	add.s32 	%r30, %r6, %r78;
	ld.shared.f32 	%f120, [%r30];
	add.s32 	%r31, %r25, %r78;
	ld.shared.f32 	%f121, [%r31];
	fma.rn.f32 	%f169, %f120, %f121, %f169;
	@%p13 bra 	$L__BB0_19;
	setp.eq.s32 	%p14, %r11, 2;
	ld.shared.f32 	%f122, [%r30+4];
	ld.shared.f32 	%f123, [%r31+4];
	fma.rn.f32 	%f169, %f122, %f123, %f169;
	@%p14 bra 	$L__BB0_19;
	ld.shared.f32 	%f124, [%r30+8];
	ld.shared.f32 	%f125, [%r31+8];
	fma.rn.f32 	%f169, %f124, %f125, %f169;
$L__BB0_19:
	mul.f32 	%f126, %f1, %f169;
	max.f32 	%f161, %f7, %f126;
	sub.f32 	%f127, %f7, %f161;
	fma.rn.f32 	%f128, %f127, 0f3BBB989D, 0f3F000000;
	cvt.sat.f32.f32 	%f129, %f128;
	mov.f32 	%f130, 0f4B400001;
	mov.f32 	%f131, 0f437C0000;
	fma.rm.f32 	%f132, %f129, %f131, %f130;
	add.f32 	%f133, %f132, 0fCB40007F;
	neg.f32 	%f134, %f133;
	fma.rn.f32 	%f135, %f127, 0f3FB8AA3B, %f134;
	fma.rn.f32 	%f136, %f127, 0f32A57060, %f135;
	mov.b32 	%r79, %f132;
	shl.b32 	%r80, %r79, 23;
	mov.b32 	%f137, %r80;
	ex2.approx.ftz.f32 	%f138, %f136;
	mul.f32 	%f139, %f138, %f137;
	mul.f32 	%f140, %f160, %f139;
	sub.f32 	%f141, %f126, %f161;
	fma.rn.f32 	%f142, %f141, 0f3BBB989D, 0f3F000000;
	cvt.sat.f32.f32 	%f143, %f142;
	fma.rm.f32 	%f144, %f143, %f131, %f130;
	add.f32 	%f145, %f144, 0fCB40007F;
	neg.f32 	%f146, %f145;
	fma.rn.f32 	%f147, %f141, 0f3FB8AA3B, %f146;
	fma.rn.f32 	%f148, %f141, 0f32A57060, %f147;
	mov.b32 	%r81, %f144;
	shl.b32 	%r82, %r81, 23;
	mov.b32 	%f149, %r82;
	ex2.approx.ftz.f32 	%f150, %f148;
	mul.f32 	%f151, %f150, %f149;
	add.f32 	%f160, %f140, %f151;
	div.rn.f32 	%f152, %f151, %f160;
	div.rn.f32 	%f153, %f140, %f160;
	shl.b32 	%r83, %r16, 6;
	add.s32 	%r84, %r7, %r83;
	ld.shared.f32 	%f154, [%r84];
	mul.f32 	%f155, %f154, %f152;
	fma.rn.f32 	%f159, %f159, %f153, %f155;
	add.s32 	%r87, %r16, 1;
	setp.lt.u32 	%p15, %r16, 31;
	add.s32 	%r85, %r87, %r86;
	setp.lt.s32 	%p16, %r85, %r35;
	and.pred  	%p17, %p15, %p16;
	@%p17 bra 	$L__BB0_6;
	bar.sync 	0;
	add.s32 	%r86, %r86, 32;
	setp.lt.s32 	%p18, %r86, %r35;
	@%p18 bra 	$L__BB0_3;
$L__BB0_21:
	ld.param.u64 	%rd16, [_Z22flash_attention_kernelPKfS0_S0_Pfiiii_param_3];
	cvta.to.global.u64 	%rd13, %rd16;
	mul.wide.s32 	%rd14, %r5, 4;
	add.s64 	%rd15, %rd13, %rd14;
	st.global.f32 	[%rd15], %f159;
$L__BB0_22:
	ret;

}


// ===== COMPILED SASS (sm_100) =====

	.target	sm_100

	.elftype	@"ET_EXEC"


//--------------------- .note.nv.tkinfo           --------------------------
	.section	.note.nv.tkinfo,"",@"SHT_NOTE"
	.sectionflags	@"SHF_NOTE_NV_TKINFO"
	.tkinfo
        /*0018*/ 	.word	0x00000002
        /*0030*/ 	.string	""
        /*0030*/ 	.string	"ptxas"
        /*0030*/ 	.string	"Cuda compilation tools, release 13.0, V13.0.88"
        /*0030*/ 	.string	"Build cuda_13.0.r13.0/compiler.36424714_0"
        /*0030*/ 	.string	"-arch sm_100 -m 64 "



//--------------------- .note.nv.cuinfo           --------------------------
	.section	.note.nv.cuinfo,"",@"SHT_NOTE"
	.sectionflags	@"SHF_NOTE_NV_CUINFO"
        /*0018*/ 	.short	0x0002
        /*001a*/ 	.short	0x0064
        /*001c*/ 	.short	0x0082
	.zero		2


//--------------------- .nv.info                  --------------------------
	.section	.nv.info,"",@"SHT_CUDA_INFO"
	.align	4


	//----- nvinfo : EIATTR_REGCOUNT
	.align		4
        /*0000*/ 	.byte	0x04, 0x2f
        /*0002*/ 	.short	(.L_1 - .L_0)
	.align		4
.L_0:
        /*0004*/ 	.word	index@(_Z22flash_attention_kernelPKfS0_S0_Pfiiii)
        /*0008*/ 	.word	0x00000020


	//----- nvinfo : EIATTR_FRAME_SIZE
	.align		4
.L_1:
        /*000c*/ 	.byte	0x04, 0x11
        /*000e*/ 	.short	(.L_3 - .L_2)
	.align		4
.L_2:
        /*0010*/ 	.word	index@($__internal_2_$__cuda_sm3x_div_rn_noftz_f32_slowpath)
        /*0014*/ 	.word	0x00000000


	//----- nvinfo : EIATTR_FRAME_SIZE
	.align		4
.L_3:
        /*0018*/ 	.byte	0x04, 0x11
        /*001a*/ 	.short	(.L_5 - .L_4)
	.align		4
.L_4:
        /*001c*/ 	.word	index@($__internal_1_$__cuda_sm20_sqrt_rn_f32_slowpath)
        /*0020*/ 	.word	0x00000000


	//----- nvinfo : EIATTR_FRAME_SIZE
	.align		4
.L_5:
        /*0024*/ 	.byte	0x04, 0x11
        /*0026*/ 	.short	(.L_7 - .L_6)
	.align		4
.L_6:
        /*0028*/ 	.word	index@($__internal_0_$__cuda_sm20_rcp_rn_f32_slowpath)
        /*002c*/ 	.word	0x00000000


	//----- nvinfo : EIATTR_FRAME_SIZE
	.align		4
.L_7:
        /*0030*/ 	.byte	0x04, 0x11
        /*0032*/ 	.short	(.L_9 - .L_8)
	.align		4
.L_8:
        /*0034*/ 	.word	index@(_Z22flash_attention_kernelPKfS0_S0_Pfiiii)
        /*0038*/ 	.word	0x00000000


	//----- nvinfo : EIATTR_MIN_STACK_SIZE
	.align		4
.L_9:
        /*003c*/ 	.byte	0x04, 0x12
        /*003e*/ 	.short	(.L_11 - .L_10)
	.align		4
.L_10:
        /*0040*/ 	.word	index@(_Z22flash_attention_kernelPKfS0_S0_Pfiiii)
        /*0044*/ 	.word	0x00000000
.L_11:


//--------------------- .nv.compat                --------------------------
	.section	.nv.compat,"",@"SHT_CUDA_COMPAT_INFO"
	.align	4
        /*0000*/ 	.byte	0x02, 0x09, 0x00, 0x00, 0x02, 0x02, 0x01, 0x00, 0x02, 0x05, 0x05, 0x00, 0x03, 0x07, 0x01, 0x01
        /*0010*/ 	.byte	0x02, 0x03, 0x00, 0x00, 0x02, 0x06, 0x01, 0x00, 0x04, 0x0b, 0x08, 0x00, 0x01, 0x00, 0x00, 0x00
        /*0020*/ 	.byte	0x00, 0x00, 0x00, 0x00


//--------------------- .nv.info._Z22flash_attention_kernelPKfS0_S0_Pfiiii --------------------------
	.section	.nv.info._Z22flash_attention_kernelPKfS0_S0_Pfiiii,"",@"SHT_CUDA_INFO"
	.sectionflags	@""
	.align	4


	//----- nvinfo : EIATTR_CUDA_API_VERSION
	.align		4
        /*0000*/ 	.byte	0x04, 0x37
        /*0002*/ 	.short	(.L_13 - .L_12)
.L_12:
        /*0004*/ 	.word	0x00000082


	//----- nvinfo : EIATTR_KPARAM_INFO
	.align		4
.L_13:
        /*0008*/ 	.byte	0x04, 0x17
        /*000a*/ 	.short	(.L_15 - .L_14)
.L_14:
        /*000c*/ 	.word	0x00000000
        /*0010*/ 	.short	0x0007
        /*0012*/ 	.short	0x002c
        /*0014*/ 	.byte	0x00, 0xf0, 0x11, 0x00


	//----- nvinfo : EIATTR_KPARAM_INFO
	.align		4
.L_15:
        /*0018*/ 	.byte	0x04, 0x17
        /*001a*/ 	.short	(.L_17 - .L_16)
.L_16:
        /*001c*/ 	.word	0x00000000
        /*0020*/ 	.short	0x0006
        /*0022*/ 	.short	0x0028
        /*0024*/ 	.byte	0x00, 0xf0, 0x11, 0x00


	//----- nvinfo : EIATTR_KPARAM_INFO
	.align		4
.L_17:
        /*0028*/ 	.byte	0x04, 0x17
        /*002a*/ 	.short	(.L_19 - .L_18)
.L_18:
        /*002c*/ 	.word	0x00000000
        /*0030*/ 	.short	0x0005
        /*0032*/ 	.short	0x0024
        /*0034*/ 	.byte	0x00, 0xf0, 0x11, 0x00


	//----- nvinfo : EIATTR_KPARAM_INFO
	.align		4
.L_19:
        /*0038*/ 	.byte	0x04, 0x17
        /*003a*/ 	.short	(.L_21 - .L_20)
.L_20:
        /*003c*/ 	.word	0x00000000
        /*0040*/ 	.short	0x0004
        /*0042*/ 	.short	0x0020
        /*0044*/ 	.byte	0x00, 0xf0, 0x11, 0x00


	//----- nvinfo : EIATTR_KPARAM_INFO
	.align		4
.L_21:
        /*0048*/ 	.byte	0x04, 0x17
        /*004a*/ 	.short	(.L_23 - .L_22)
.L_22:
        /*004c*/ 	.word	0x00000000
        /*0050*/ 	.short	0x0003
        /*0052*/ 	.short	0x0018
        /*0054*/ 	.byte	0x00, 0xf5, 0x21, 0x00


	//----- nvinfo : EIATTR_KPARAM_INFO
	.align		4
.L_23:
        /*0058*/ 	.byte	0x04, 0x17
        /*005a*/ 	.short	(.L_25 - .L_24)
.L_24:
        /*005c*/ 	.word	0x00000000
        /*0060*/ 	.short	0x0002
        /*0062*/ 	.short	0x0010
        /*0064*/ 	.byte	0x00, 0xf5, 0x21, 0x00


	//----- nvinfo : EIATTR_KPARAM_INFO
	.align		4
.L_25:
        /*0068*/ 	.byte	0x04, 0x17
        /*006a*/ 	.short	(.L_27 - .L_26)
.L_26:
        /*006c*/ 	.word	0x00000000
        /*0070*/ 	.short	0x0001
        /*0072*/ 	.short	0x0008
        /*0074*/ 	.byte	0x00, 0xf5, 0x21, 0x00


	//----- nvinfo : EIATTR_KPARAM_INFO
	.align		4
.L_27:
        /*0078*/ 	.byte	0x04, 0x17
        /*007a*/ 	.short	(.L_29 - .L_28)
.L_28:
        /*007c*/ 	.word	0x00000000
        /*0080*/ 	.short	0x0000
        /*0082*/ 	.short	0x0000
        /*0084*/ 	.byte	0x00, 0xf5, 0x21, 0x00


	//----- nvinfo : EIATTR_SPARSE_MMA_MASK
	.align		4
.L_29:
        /*0088*/ 	.byte	0x03, 0x50
        /*008a*/ 	.short	0x0000


	//----- nvinfo : EIATTR_MAXREG_COUNT
	.align		4
        /*008c*/ 	.byte	0x03, 0x1b
        /*008e*/ 	.short	0x00ff


	//----- nvinfo : EIATTR_NUM_BARRIERS
	.align		4
        /*0090*/ 	.byte	0x02, 0x4c
        /*0092*/ 	.byte	0x01
	.zero		1


	//----- nvinfo : EIATTR_MERCURY_ISA_VERSION
	.align		4
        /*0094*/ 	.byte	0x03, 0x5f
        /*0096*/ 	.short	0x0101


	//----- nvinfo : EIATTR_UNUSED_LOAD_BYTE_OFFSET
	.align		4
        /*0098*/ 	.byte	0x04, 0x44
        /*009a*/ 	.short	(.L_31 - .L_30)


	//   ....[0]....
.L_30:
        /*009c*/ 	.word	0x00000b90
        /*00a0*/ 	.word	0x00000fff


	//   ....[1]....
        /*00a4*/ 	.word	0x00000ba0
        /*00a8*/ 	.word	0x00000fff


	//----- nvinfo : EIATTR_VRC_CTA_INIT_COUNT
	.align		4
.L_31:
        /*00ac*/ 	.byte	0x02, 0x4a
	.zero		1
	.zero		1


	//----- nvinfo : EIATTR_EXIT_INSTR_OFFSETS
	.align		4
        /*00b0*/ 	.byte	0x04, 0x1c
        /*00b2*/ 	.short	(.L_33 - .L_32)


	//   ....[0]....
.L_32:
        /*00b4*/ 	.word	0x00000080


	//   ....[1]....
        /*00b8*/ 	.word	0x000010d0


	//----- nvinfo : EIATTR_CRS_STACK_SIZE
	.align		4
.L_33:
        /*00bc*/ 	.byte	0x04, 0x1e
        /*00be*/ 	.short	(.L_35 - .L_34)
.L_34:
        /*00c0*/ 	.word	0x00000000


	//----- nvinfo : EIATTR_CBANK_PARAM_SIZE
	.align		4
.L_35:
        /*00c4*/ 	.byte	0x03, 0x19
        /*00c6*/ 	.short	0x0030


	//----- nvinfo : EIATTR_PARAM_CBANK
	.align		4
        /*00c8*/ 	.byte	0x04, 0x0a
        /*00ca*/ 	.short	(.L_37 - .L_36)
	.align		4
.L_36:
        /*00cc*/ 	.word	index@(.nv.constant0._Z22flash_attention_kernelPKfS0_S0_Pfiiii)
        /*00d0*/ 	.short	0x0380
        /*00d2*/ 	.short	0x0030


	//----- nvinfo : EIATTR_SW_WAR
	.align		4
.L_37:
        /*00d4*/ 	.byte	0x04, 0x36
        /*00d6*/ 	.short	(.L_39 - .L_38)
.L_38:
        /*00d8*/ 	.word	0x00000008
.L_39:


//--------------------- .nv.callgraph             --------------------------
	.section	.nv.callgraph,"",@"SHT_CUDA_CALLGRAPH"
	.align	4
	.sectionentsize	8
	.align		4
        /*0000*/ 	.word	0x00000000
	.align		4
        /*0004*/ 	.word	0xffffffff
	.align		4
        /*0008*/ 	.word	0x00000000
	.align		4
        /*000c*/ 	.word	0xfffffffe
	.align		4
        /*0010*/ 	.word	0x00000000
	.align		4
        /*0014*/ 	.word	0xfffffffd
	.align		4
        /*0018*/ 	.word	0x00000000
	.align		4
        /*001c*/ 	.word	0xfffffffc


//--------------------- .text._Z22flash_attention_kernelPKfS0_S0_Pfiiii --------------------------
	.section	.text._Z22flash_attention_kernelPKfS0_S0_Pfiiii,"ax",@progbits
	.align	128
        .global         _Z22flash_attention_kernelPKfS0_S0_Pfiiii
        .type           _Z22flash_attention_kernelPKfS0_S0_Pfiiii,@function
        .size           _Z22flash_attention_kernelPKfS0_S0_Pfiiii,(.L_x_36 - _Z22flash_attention_kernelPKfS0_S0_Pfiiii)
        .other          _Z22flash_attention_kernelPKfS0_S0_Pfiiii,@"STO_CUDA_ENTRY STV_DEFAULT"
_Z22flash_attention_kernelPKfS0_S0_Pfiiii:
.text._Z22flash_attention_kernelPKfS0_S0_Pfiiii:
[----:B------:R-:W-:Y:S01]  /*0000*/  LDC R1, c[0x0][0x37c] ;  /* 0x0000df00ff017b82 */ /* 0x000fe20000000800 */
[----:B------:R-:W0:Y:S01]  /*0010*/  S2R R0, SR_CTAID.X ;  /* 0x0000000000007919 */ /* 0x000e220000002500 */
[----:B------:R-:W1:Y:S01]  /*0020*/  LDCU.64 UR12, c[0x0][0x3a8] ;  /* 0x00007500ff0c77ac */ /* 0x000e620008000a00 */
[----:B------:R-:W0:Y:S01]  /*0030*/  S2R R23, SR_TID.X ;  /* 0x0000000000177919 */ /* 0x000e220000002100 */
[----:B------:R-:W1:Y:S01]  /*0040*/  S2R R21, SR_TID.Y ;  /* 0x0000000000157919 */ /* 0x000e620000002200 */
[----:B0-----:R-:W-:Y:S02]  /*0050*/  LEA R0, R0, R23, 0x5 ;  /* 0x0000001700007211 */ /* 0x001fe400078e28ff */
[----:B-1----:R-:W-:-:S04]  /*0060*/  ISETP.GE.AND P0, PT, R21, UR13, PT ;  /* 0x0000000d15007c0c */ /* 0x002fc8000bf06270 */
[----:B------:R-:W-:-:S13]  /*0070*/  ISETP.GE.OR P0, PT, R0, UR12, P0 ;  /* 0x0000000c00007c0c */ /* 0x000fda0008706670 */
[----:B------:R-:W-:Y:S05]  /*0080*/  @P0 EXIT ;  /* 0x000000000000094d */ /* 0x000fea0003800000 */
[----:B------:R-:W0:Y:S01]  /*0090*/  S2R R25, SR_CTAID.Y ;  /* 0x0000000000197919 */ /* 0x000e220000002600 */
[----:B------:R-:W0:Y:S01]  /*00a0*/  S2UR UR4, SR_CTAID.Z ;  /* 0x00000000000479c3 */ /* 0x000e220000002700 */
[----:B------:R-:W1:Y:S07]  /*00b0*/  LDCU.64 UR10, c[0x0][0x358] ;  /* 0x00006b00ff0a77ac */ /* 0x000e6e0008000a00 */
[----:B------:R-:W0:Y:S08]  /*00c0*/  LDC R4, c[0x0][0x3a4] ;  /* 0x0000e900ff047b82 */ /* 0x000e300000000800 */
[----:B------:R-:W2:Y:S01]  /*00d0*/  LDC.64 R2, c[0x0][0x380] ;  /* 0x0000e000ff027b82 */ /* 0x000ea20000000a00 */
[----:B0-----:R-:W-:-:S04]  /*00e0*/  IMAD R25, R4, UR4, R25 ;  /* 0x0000000404197c24 */ /* 0x001fc8000f8e0219 */
[----:B------:R-:W-:-:S04]  /*00f0*/  IMAD R24, R25, UR12, R0 ;  /* 0x0000000c19187c24 */ /* 0x000fc8000f8e0200 */
[----:B------:R-:W-:-:S04]  /*0100*/  IMAD R24, R24, UR13, R21 ;  /* 0x0000000d18187c24 */ /* 0x000fc8000f8e0215 */
[----:B--2---:R-:W-:-:S06]  /*0110*/  IMAD.WIDE R2, R24, 0x4, R2 ;  /* 0x0000000418027825 */ /* 0x004fcc00078e0202 */
[----:B-1----:R-:W2:Y:S01]  /*0120*/  LDG.E.CONSTANT R2, desc[UR10][R2.64] ;  /* 0x0000000a02027981 */ /* 0x002ea2000c1e9900 */
[----:B------:R-:W0:Y:S01]  /*0130*/  S2UR UR5, SR_CgaCtaId ;  /* 0x00000000000579c3 */ /* 0x000e220000008800 */
[----:B------:R-:W-:Y:S01]  /*0140*/  UMOV UR4, 0x400 ;  /* 0x0000040000047882 */ /* 0x000fe20000000000 */
[----:B------:R-:W-:Y:S01]  /*0150*/  UISETP.GE.AND UP0, UPT, UR12, 0x1, UPT ;  /* 0x000000010c00788c */ /* 0x000fe2000bf06270 */
[----:B------:R-:W-:Y:S01]  /*0160*/  HFMA2 R22, -RZ, RZ, 0, 0 ;  /* 0x00000000ff167431 */ /* 0x000fe200000001ff */
[----:B0-----:R-:W-:-:S06]  /*0170*/  ULEA UR6, UR5, UR4, 0x18 ;  /* 0x0000000405067291 */ /* 0x001fcc000f8ec0ff */
[----:B------:R-:W-:-:S05]  /*0180*/  LEA R23, R23, UR6, 0x6 ;  /* 0x0000000617177c11 */ /* 0x000fca000f8e30ff */
[----:B------:R-:W-:-:S05]  /*0190*/  IMAD R5, R21, 0x4, R23 ;  /* 0x0000000415057824 */ /* 0x000fca00078e0217 */
[----:B--2---:R0:W-:Y:S01]  /*01a0*/  STS [R5], R2 ;  /* 0x0000000205007388 */ /* 0x0041e20000000800 */
[----:B------:R-:W-:Y:S06]  /*01b0*/  BAR.SYNC.DEFER_BLOCKING 0x0 ;  /* 0x0000000000007b1d */ /* 0x000fec0000010000 */
[----:B------:R-:W-:Y:S05]  /*01c0*/  BRA.U !UP0, `(.L_x_0) ;  /* 0x0000000d08b47547 */ /* 0x000fea000b800000 */
[----:B------:R-:W-:Y:S01]  /*01d0*/  I2FP.F32.U32 R0, UR13 ;  /* 0x0000000d00007c45 */ /* 0x000fe20008201000 */
[----:B------:R-:W-:Y:S01]  /*01e0*/  UIADD3 UR4, UPT, UPT, UR4, 0x1000, URZ ;  /* 0x0000100004047890 */ /* 0x000fe2000fffe0ff */
[----:B------:R-:W-:Y:S02]  /*01f0*/  IADD3 R20, PT, PT, R23, 0x20, RZ ;  /* 0x0000002017147810 */ /* 0x000fe40007ffe0ff */
[----:B------:R1:W2:Y:S01]  /*0200*/  MUFU.RSQ R3, R0 ;  /* 0x0000000000037308 */ /* 0x0002a20000001400 */
[----:B0-----:R-:W-:Y:S01]  /*0210*/  VIADD R2, R0, 0xf3000000 ;  /* 0xf300000000027836 */ /* 0x001fe20000000000 */
[----:B------:R-:W-:-:S04]  /*0220*/  ULEA UR4, UR5, UR4, 0x18 ;  /* 0x0000000405047291 */ /* 0x000fc8000f8ec0ff */
[----:B------:R-:W-:Y:S02]  /*0230*/  ISETP.GT.U32.AND P0, PT, R2, 0x727fffff, PT ;  /* 0x727fffff0200780c */ /* 0x000fe40003f04070 */
[----:B------:R-:W-:-:S11]  /*0240*/  LEA R21, R21, UR4, 0x2 ;  /* 0x0000000415157c11 */ /* 0x000fd6000f8e10ff */
[----:B-12---:R-:W-:Y:S05]  /*0250*/  @!P0 BRA `(.L_x_1) ;  /* 0x00000000000c8947 */ /* 0x006fea0003800000 */
[----:B------:R-:W-:-:S07]  /*0260*/  MOV R4, 0x280 ;  /* 0x0000028000047802 */ /* 0x000fce0000000f00 */
[----:B------:R-:W-:Y:S05]  /*0270*/  CALL.REL.NOINC `($__internal_1_$__cuda_sm20_sqrt_rn_f32_slowpath) ;  /* 0x0000001000687944 */ /* 0x000fea0003c00000 */
[----:B------:R-:W-:Y:S05]  /*0280*/  BRA `(.L_x_2) ;  /* 0x0000000000107947 */ /* 0x000fea0003800000 */
.L_x_1:
[----:B------:R-:W-:Y:S01]  /*0290*/  FMUL.FTZ R5, R0, R3 ;  /* 0x0000000300057220 */ /* 0x000fe20000410000 */
[----:B------:R-:W-:-:S03]  /*02a0*/  FMUL.FTZ R3, R3, 0.5 ;  /* 0x3f00000003037820 */ /* 0x000fc60000410000 */
[----:B------:R-:W-:-:S04]  /*02b0*/  FFMA R0, -R5, R5, R0 ;  /* 0x0000000505007223 */ /* 0x000fc80000000100 */
[----:B------:R-:W-:-:S07]  /*02c0*/  FFMA R0, R0, R3, R5 ;  /* 0x0000000300007223 */ /* 0x000fce0000000005 */
.L_x_2:
[----:B------:R-:W-:-:S05]  /*02d0*/  VIADD R2, R0, 0x1800000 ;  /* 0x0180000000027836 */ /* 0x000fca0000000000 */
[----:B------:R-:W-:-:S04]  /*02e0*/  LOP3.LUT R2, R2, 0x7f800000, RZ, 0xc0, !PT ;  /* 0x7f80000002027812 */ /* 0x000fc800078ec0ff */
[----:B------:R-:W-:-:S13]  /*02f0*/  ISETP.GT.U32.AND P0, PT, R2, 0x1ffffff, PT ;  /* 0x01ffffff0200780c */ /* 0x000fda0003f04070 */
[----:B------:R-:W-:Y:S05]  /*0300*/  @P0 BRA `(.L_x_3) ;  /* 0x0000000000100947 */ /* 0x000fea0003800000 */
[----:B------:R-:W-:-:S07]  /*0310*/  MOV R2, 0x330 ;  /* 0x0000033000027802 */ /* 0x000fce0000000f00 */
[----:B------:R-:W-:Y:S05]  /*0320*/  CALL.REL.NOINC `($__internal_0_$__cuda_sm20_rcp_rn_f32_slowpath) ;  /* 0x0000000c006c7944 */ /* 0x000fea0003c00000 */
[----:B------:R-:W-:Y:S01]  /*0330*/  MOV R3, R0 ;  /* 0x0000000000037202 */ /* 0x000fe20000000f00 */
[----:B------:R-:W-:Y:S06]  /*0340*/  BRA `(.L_x_4) ;  /* 0x0000000000107947 */ /* 0x000fec0003800000 */
.L_x_3:
[----:B------:R-:W0:Y:S02]  /*0350*/  MUFU.RCP R3, R0 ;  /* 0x0000000000037308 */ /* 0x000e240000001000 */
[----:B0-----:R-:W-:-:S04]  /*0360*/  FFMA R2, R3, R0, -1 ;  /* 0xbf80000003027423 */ /* 0x001fc80000000000 */
[----:B------:R-:W-:-:S04]  /*0370*/  FADD.FTZ R2, -R2, -RZ ;  /* 0x800000ff02027221 */ /* 0x000fc80000010100 */
[----:B------:R-:W-:-:S07]  /*0380*/  FFMA R3, R3, R2, R3 ;  /* 0x0000000203037223 */ /* 0x000fce0000000003 */
.L_x_4:
[----:B------:R-:W0:Y:S01]  /*0390*/  LDCU UR8, c[0x0][0x3ac] ;  /* 0x00007580ff0877ac */ /* 0x000e220008000800 */
[----:B------:R-:W-:Y:S02]  /*03a0*/  HFMA2 R22, -RZ, RZ, 0, 0 ;  /* 0x00000000ff167431 */ /* 0x000fe400000001ff */
[----:B------:R-:W-:Y:S02]  /*03b0*/  IMAD.MOV.U32 R0, RZ, RZ, -0x800001 ;  /* 0xff7fffffff007424 */ /* 0x000fe400078e00ff */
[----:B------:R-:W-:Y:S01]  /*03c0*/  IMAD.MOV.U32 R2, RZ, RZ, RZ ;  /* 0x000000ffff027224 */ /* 0x000fe200078e00ff */
[----:B------:R-:W-:Y:S01]  /*03d0*/  UMOV UR4, URZ ;  /* 0x000000ff00047c82 */ /* 0x000fe20008000000 */
[----:B0-----:R-:W-:Y:S02]  /*03e0*/  ULOP3.LUT UR12, UR8, 0x7ffffff0, URZ, 0xc0, !UPT ;  /* 0x7ffffff0080c7892 */ /* 0x001fe4000f8ec0ff */
[----:B------:R-:W-:Y:S02]  /*03f0*/  ULOP3.LUT UR15, UR8, 0xf, URZ, 0xc0, !UPT ;  /* 0x0000000f080f7892 */ /* 0x000fe4000f8ec0ff */
[----:B------:R-:W-:-:S02]  /*0400*/  ULOP3.LUT UR16, UR8, 0x7, URZ, 0xc0, !UPT ;  /* 0x0000000708107892 */ /* 0x000fc4000f8ec0ff */
[----:B------:R-:W-:Y:S02]  /*0410*/  ULOP3.LUT UR8, UR8, 0x3, URZ, 0xc0, !UPT ;  /* 0x0000000308087892 */ /* 0x000fe4000f8ec0ff */
[----:B------:R-:W-:-:S12]  /*0420*/  UIADD3 UR9, UPT, UPT, -UR12, URZ, URZ ;  /* 0x000000ff0c097290 */ /* 0x000fd8000fffe1ff */
.L_x_17:
[----:B------:R-:W0:Y:S01]  /*0430*/  S2R R10, SR_TID.X ;  /* 0x00000000000a7919 */ /* 0x000e220000002100 */
[----:B------:R-:W1:Y:S01]  /*0440*/  LDCU UR14, c[0x0][0x3a8] ;  /* 0x00007500ff0e77ac */ /* 0x000e620008000800 */
[----:B------:R-:W-:Y:S01]  /*0450*/  BSSY.RECONVERGENT B0, `(.L_x_5) ;  /* 0x000001a000007945 */ /* 0x000fe20003800200 */
[----:B0-----:R-:W-:-:S04]  /*0460*/  IADD3 R8, PT, PT, R10, UR4, RZ ;  /* 0x000000040a087c10 */ /* 0x001fc8000fffe0ff */
[----:B-1----:R-:W-:-:S13]  /*0470*/  ISETP.GE.AND P0, PT, R8, UR14, PT ;  /* 0x0000000e08007c0c */ /* 0x002fda000bf06270 */
[----:B------:R-:W-:Y:S05]  /*0480*/  @P0 BRA `(.L_x_6) ;  /* 0x0000000000580947 */ /* 0x000fea0003800000 */
[----:B------:R-:W0:Y:S01]  /*0490*/  S2R R11, SR_TID.Y ;  /* 0x00000000000b7919 */ /* 0x000e220000002200 */
[----:B------:R-:W1:Y:S01]  /*04a0*/  LDC.64 R6, c[0x0][0x388] ;  /* 0x0000e200ff067b82 */ /* 0x000e620000000a00 */
[----:B------:R-:W0:Y:S01]  /*04b0*/  LDCU UR5, c[0x0][0x3ac] ;  /* 0x00007580ff0577ac */ /* 0x000e220008000800 */
[----:B------:R-:W-:-:S06]  /*04c0*/  IMAD R8, R25, UR14, R8 ;  /* 0x0000000e19087c24 */ /* 0x000fcc000f8e0208 */
[----:B------:R-:W2:Y:S01]  /*04d0*/  LDC.64 R4, c[0x0][0x390] ;  /* 0x0000e400ff047b82 */ /* 0x000ea20000000a00 */
[----:B0-----:R-:W-:-:S04]  /*04e0*/  IMAD R9, R8, UR5, R11 ;  /* 0x0000000508097c24 */ /* 0x001fc8000f8e020b */
[----:B-1----:R-:W-:-:S04]  /*04f0*/  IMAD.WIDE R6, R9, 0x4, R6 ;  /* 0x0000000409067825 */ /* 0x002fc800078e0206 */
[----:B--2---:R-:W-:Y:S02]  /*0500*/  IMAD.WIDE R4, R9, 0x4, R4 ;  /* 0x0000000409047825 */ /* 0x004fe400078e0204 */
[----:B------:R0:W2:Y:S04]  /*0510*/  LDG.E.CONSTANT R6, desc[UR10][R6.64] ;  /* 0x0000000a06067981 */ /* 0x0000a8000c1e9900 */
[----:B------:R-:W3:Y:S01]  /*0520*/  LDG.E.CONSTANT R4, desc[UR10][R4.64] ;  /* 0x0000000a04047981 */ /* 0x000ee2000c1e9900 */
[----:B------:R-:W1:Y:S01]  /*0530*/  S2UR UR7, SR_CgaCtaId ;  /* 0x00000000000779c3 */ /* 0x000e620000008800 */
[----:B------:R-:W-:Y:S02]  /*0540*/  UMOV UR6, 0x400 ;  /* 0x0000040000067882 */ /* 0x000fe40000000000 */
[----:B------:R-:W-:-:S02]  /*0550*/  UIADD3 UR5, UPT, UPT, UR6, 0x800, URZ ;  /* 0x0000080006057890 */ /* 0x000fc4000fffe0ff */
[----:B------:R-:W-:Y:S02]  /*0560*/  UIADD3 UR6, UPT, UPT, UR6, 0x1000, URZ ;  /* 0x0000100006067890 */ /* 0x000fe4000fffe0ff */
[----:B-1----:R-:W-:Y:S02]  /*0570*/  ULEA UR5, UR7, UR5, 0x18 ;  /* 0x0000000507057291 */ /* 0x002fe4000f8ec0ff */
[----:B------:R-:W-:-:S04]  /*0580*/  ULEA UR6, UR7, UR6, 0x18 ;  /* 0x0000000607067291 */ /* 0x000fc8000f8ec0ff */
[C---:B------:R-:W-:Y:S02]  /*0590*/  LEA R8, R10.reuse, UR5, 0x6 ;  /* 0x000000050a087c11 */ /* 0x040fe4000f8e30ff */
[----:B------:R-:W-:-:S03]  /*05a0*/  LEA R10, R10, UR6, 0x6 ;  /* 0x000000060a0a7c11 */ /* 0x000fc6000f8e30ff */
[C---:B------:R-:W-:Y:S01]  /*05b0*/  IMAD R9, R11.reuse, 0x4, R8 ;  /* 0x000000040b097824 */ /* 0x040fe200078e0208 */
[----:B0-----:R-:W-:-:S04]  /*05c0*/  LEA R7, R11, R10, 0x2 ;  /* 0x0000000a0b077211 */ /* 0x001fc800078e10ff */
[----:B--2---:R0:W-:Y:S04]  /*05d0*/  STS [R9], R6 ;  /* 0x0000000609007388 */ /* 0x0041e80000000800 */
[----:B---3--:R0:W-:Y:S02]  /*05e0*/  STS [R7], R4 ;  /* 0x0000000407007388 */ /* 0x0081e40000000800 */
.L_x_6:
[----:B------:R-:W-:Y:S05]  /*05f0*/  BSYNC.RECONVERGENT B0 ;  /* 0x0000000000007941 */ /* 0x000fea0003800200 */
.L_x_5:
[----:B------:R-:W-:Y:S06]  /*0600*/  BAR.SYNC.DEFER_BLOCKING 0x0 ;  /* 0x0000000000007b1d */ /* 0x000fec0000010000 */
[----:B------:R-:W-:-:S05]  /*0610*/  UMOV UR5, URZ ;  /* 0x000000ff00057c82 */ /* 0x000fca0008000000 */
.L_x_16:
[----:B------:R-:W1:Y:S01]  /*0620*/  LDCU UR6, c[0x0][0x3ac] ;  /* 0x00007580ff0677ac */ /* 0x000e620008000800 */
[----:B------:R-:W-:Y:S01]  /*0630*/  CS2R R26, SRZ ;  /* 0x00000000001a7805 */ /* 0x000fe2000001ff00 */
[----:B-1----:R-:W-:-:S09]  /*0640*/  UISETP.GE.U32.AND UP0, UPT, UR6, 0x10, UPT ;  /* 0x000000100600788c */ /* 0x002fd2000bf06070 */
[----:B------:R-:W-:Y:S05]  /*0650*/  BRA.U !UP0, `(.L_x_7) ;  /* 0x00000001089c7547 */ /* 0x000fea000b800000 */
[----:B------:R-:W1:Y:S01]  /*0660*/  S2UR UR7, SR_CgaCtaId ;  /* 0x00000000000779c3 */ /* 0x000e620000008800 */
[----:B------:R-:W-:Y:S01]  /*0670*/  UMOV UR6, 0x400 ;  /* 0x0000040000067882 */ /* 0x000fe20000000000 */
[----:B------:R-:W-:Y:S01]  /*0680*/  IMAD.MOV.U32 R27, RZ, RZ, RZ ;  /* 0x000000ffff1b7224 */ /* 0x000fe200078e00ff */
[----:B------:R-:W-:Y:S01]  /*0690*/  UIADD3 UR6, UPT, UPT, UR6, 0x800, URZ ;  /* 0x0000080006067890 */ /* 0x000fe2000fffe0ff */
[----:B------:R-:W-:-:S03]  /*06a0*/  MOV R26, R20 ;  /* 0x00000014001a7202 */ /* 0x000fc60000000f00 */
[----:B-1----:R-:W-:-:S03]  /*06b0*/  ULEA UR6, UR7, UR6, 0x18 ;  /* 0x0000000607067291 */ /* 0x002fc6000f8ec0ff */
[----:B------:R-:W-:Y:S01]  /*06c0*/  UMOV UR7, UR9 ;  /* 0x0000000900077c82 */ /* 0x000fe20008000000 */
[----:B------:R-:W-:-:S04]  /*06d0*/  ULEA UR6, UR5, UR6, 0x6 ;  /* 0x0000000605067291 */ /* 0x000fc8000f8e30ff */
[----:B------:R-:W-:-:S12]  /*06e0*/  UIADD3 UR6, UPT, UPT, UR6, 0x20, URZ ;  /* 0x0000002006067890 */ /* 0x000fd8000fffe0ff */
.L_x_8:
[----:B------:R-:W-:Y:S01]  /*06f0*/  LDS.128 R12, [R26+-0x20] ;  /* 0xffffe0001a0c7984 */ /* 0x000fe20000000c00 */
[----:B------:R-:W-:-:S03]  /*0700*/  UIADD3 UR7, UPT, UPT, UR7, 0x10, URZ ;  /* 0x0000001007077890 */ /* 0x000fc6000fffe0ff */
[----:B------:R-:W1:Y:S01]  /*0710*/  LDS.128 R16, [UR6+-0x20] ;  /* 0xffffe006ff107984 */ /* 0x000e620008000c00 */
[----:B------:R-:W-:-:S03]  /*0720*/  UISETP.NE.AND UP0, UPT, UR7, URZ, UPT ;  /* 0x000000ff0700728c */ /* 0x000fc6000bf05270 */
[----:B0-----:R-:W-:Y:S04]  /*0730*/  LDS.128 R8, [R26+-0x10] ;  /* 0xfffff0001a087984 */ /* 0x001fe80000000c00 */
[----:B------:R-:W0:Y:S01]  /*0740*/  LDS.128 R4, [UR6+-0x10] ;  /* 0xfffff006ff047984 */ /* 0x000e220008000c00 */
[----:B-1----:R-:W-:-:S04]  /*0750*/  FFMA R12, R12, R16, R27 ;  /* 0x000000100c0c7223 */ /* 0x002fc8000000001b */
[----:B------:R-:W-:-:S04]  /*0760*/  FFMA R13, R13, R17, R12 ;  /* 0x000000110d0d7223 */ /* 0x000fc8000000000c */
[----:B------:R-:W-:-:S04]  /*0770*/  FFMA R14, R14, R18, R13 ;  /* 0x000000120e0e7223 */ /* 0x000fc8000000000d */
[----:B------:R-:W-:Y:S02]  /*0780*/  FFMA R19, R15, R19, R14 ;  /* 0x000000130f137223 */ /* 0x000fe4000000000e */
[----:B------:R-:W-:Y:S02]  /*0790*/  LDS.128 R12, [R26] ;  /* 0x000000001a0c7984 */ /* 0x000fe40000000c00 */
[----:B0-----:R-:W-:Y:S02]  /*07a0*/  FFMA R4, R8, R4, R19 ;  /* 0x0000000408047223 */ /* 0x001fe40000000013 */
[----:B------:R-:W0:Y:S02]  /*07b0*/  LDS.128 R16, [UR6] ;  /* 0x00000006ff107984 */ /* 0x000e240008000c00 */
[----:B------:R-:W-:-:S04]  /*07c0*/  FFMA R5, R9, R5, R4 ;  /* 0x0000000509057223 */ /* 0x000fc80000000004 */
[----:B------:R-:W-:-:S04]  /*07d0*/  FFMA R6, R10, R6, R5 ;  /* 0x000000060a067223 */ /* 0x000fc80000000005 */
[----:B------:R-:W-:Y:S02]  /*07e0*/  FFMA R11, R11, R7, R6 ;  /* 0x000000070b0b7223 */ /* 0x000fe40000000006 */
[----:B------:R1:W-:Y:S02]  /*07f0*/  LDS.128 R4, [R26+0x10] ;  /* 0x000010001a047984 */ /* 0x0003e40000000c00 */
[----:B-1----:R-:W-:Y:S02]  /*0800*/  VIADD R26, R26, 0x40 ;  /* 0x000000401a1a7836 */ /* 0x002fe40000000000 */
[----:B0-----:R-:W-:Y:S02]  /*0810*/  FFMA R12, R12, R16, R11 ;  /* 0x000000100c0c7223 */ /* 0x001fe4000000000b */
[----:B------:R-:W0:Y:S01]  /*0820*/  LDS.128 R8, [UR6+0x10] ;  /* 0x00001006ff087984 */ /* 0x000e220008000c00 */
[----:B------:R-:W-:Y:S01]  /*0830*/  UIADD3 UR6, UPT, UPT, UR6, 0x40, URZ ;  /* 0x0000004006067890 */ /* 0x000fe2000fffe0ff */
[----:B------:R-:W-:-:S04]  /*0840*/  FFMA R13, R13, R17, R12 ;  /* 0x000000110d0d7223 */ /* 0x000fc8000000000c */
[----:B------:R-:W-:-:S04]  /*0850*/  FFMA R14, R14, R18, R13 ;  /* 0x000000120e0e7223 */ /* 0x000fc8000000000d */
[----:B------:R-:W-:-:S04]  /*0860*/  FFMA R15, R15, R19, R14 ;  /* 0x000000130f0f7223 */ /* 0x000fc8000000000e */
[----:B0-----:R-:W-:-:S04]  /*0870*/  FFMA R4, R4, R8, R15 ;  /* 0x0000000804047223 */ /* 0x001fc8000000000f */
[----:B------:R-:W-:-:S04]  /*0880*/  FFMA R5, R5, R9, R4 ;  /* 0x0000000905057223 */ /* 0x000fc80000000004 */
[----:B------:R-:W-:-:S04]  /*0890*/  FFMA R6, R6, R10, R5 ;  /* 0x0000000a06067223 */ /* 0x000fc80000000005 */
[----:B------:R-:W-:Y:S01]  /*08a0*/  FFMA R27, R7, R11, R6 ;  /* 0x0000000b071b7223 */ /* 0x000fe20000000006 */
[----:B------:R-:W-:Y:S06]  /*08b0*/  BRA.U UP0, `(.L_x_8) ;  /* 0xfffffffd008c7547 */ /* 0x000fec000b83ffff */
[----:B------:R-:W-:-:S07]  /*08c0*/  MOV R26, UR12 ;  /* 0x0000000c001a7c02 */ /* 0x000fce0008000f00 */
.L_x_7:
[----:B------:R-:W-:-:S09]  /*08d0*/  UISETP.NE.AND UP0, UPT, UR15, URZ, UPT ;  /* 0x000000ff0f00728c */ /* 0x000fd2000bf05270 */
[----:B------:R-:W-:Y:S05]  /*08e0*/  BRA.U !UP0, `(.L_x_9) ;  /* 0x0000000108c87547 */ /* 0x000fea000b800000 */
[----:B------:R-:W1:Y:S01]  /*08f0*/  S2UR UR7, SR_CgaCtaId ;  /* 0x00000000000779c3 */ /* 0x000e620000008800 */
[----:B------:R-:W-:Y:S01]  /*0900*/  UIADD3 UR14, UPT, UPT, UR15, -0x1, URZ ;  /* 0xffffffff0f0e7890 */ /* 0x000fe2000fffe0ff */
[----:B------:R-:W-:Y:S01]  /*0910*/  UMOV UR6, 0x400 ;  /* 0x0000040000067882 */ /* 0x000fe20000000000 */
[----:B------:R-:W-:Y:S02]  /*0920*/  UISETP.NE.AND UP1, UPT, UR16, URZ, UPT ;  /* 0x000000ff1000728c */ /* 0x000fe4000bf25270 */
[----:B------:R-:W-:Y:S02]  /*0930*/  UISETP.GE.U32.AND UP0, UPT, UR14, 0x7, UPT ;  /* 0x000000070e00788c */ /* 0x000fe4000bf06070 */
[----:B------:R-:W-:-:S04]  /*0940*/  UIADD3 UR6, UPT, UPT, UR6, 0x800, URZ ;  /* 0x0000080006067890 */ /* 0x000fc8000fffe0ff */
[----:B-1----:R-:W-:-:S04]  /*0950*/  ULEA UR6, UR7, UR6, 0x18 ;  /* 0x0000000607067291 */ /* 0x002fc8000f8ec0ff */
[----:B------:R-:W-:Y:S01]  /*0960*/  ULEA UR6, UR5, UR6, 0x6 ;  /* 0x0000000605067291 */ /* 0x000fe2000f8e30ff */
[----:B------:R-:W-:Y:S11]  /*0970*/  BRA.U !UP0, `(.L_x_10) ;  /* 0x00000001083c7547 */ /* 0x000ff6000b800000 */
[C---:B------:R-:W-:Y:S01]  /*0980*/  IMAD R28, R26.reuse, 0x4, R23 ;  /* 0x000000041a1c7824 */ /* 0x040fe200078e0217 */
[C---:B------:R-:W-:Y:S02]  /*0990*/  LEA R29, R26.reuse, UR6, 0x2 ;  /* 0x000000061a1d7c11 */ /* 0x040fe4000f8e10ff */
[----:B------:R-:W-:Y:S02]  /*09a0*/  IADD3 R26, PT, PT, R26, 0x8, RZ ;  /* 0x000000081a1a7810 */ /* 0x000fe40007ffe0ff */
[----:B0-----:R-:W-:Y:S04]  /*09b0*/  LDS.128 R4, [R28] ;  /* 0x000000001c047984 */ /* 0x001fe80000000c00 */
[----:B------:R-:W0:Y:S04]  /*09c0*/  LDS.128 R8, [R29] ;  /* 0x000000001d087984 */ /* 0x000e280000000c00 */
[----:B------:R-:W-:Y:S04]  /*09d0*/  LDS.128 R12, [R28+0x10] ;  /* 0x000010001c0c7984 */ /* 0x000fe80000000c00 */
[----:B------:R-:W1:Y:S01]  /*09e0*/  LDS.128 R16, [R29+0x10] ;  /* 0x000010001d107984 */ /* 0x000e620000000c00 */
[----:B0-----:R-:W-:-:S04]  /*09f0*/  FFMA R4, R4, R8, R27 ;  /* 0x0000000804047223 */ /* 0x001fc8000000001b */
[----:B------:R-:W-:-:S04]  /*0a00*/  FFMA R5, R5, R9, R4 ;  /* 0x0000000905057223 */ /* 0x000fc80000000004 */
[----:B------:R-:W-:-:S04]  /*0a10*/  FFMA R6, R6, R10, R5 ;  /* 0x0000000a06067223 */ /* 0x000fc80000000005 */
[----:B------:R-:W-:-:S04]  /*0a20*/  FFMA R7, R7, R11, R6 ;  /* 0x0000000b07077223 */ /* 0x000fc80000000006 */
[----:B-1----:R-:W-:-:S04]  /*0a30*/  FFMA R12, R12, R16, R7 ;  /* 0x000000100c0c7223 */ /* 0x002fc80000000007 */
[----:B------:R-:W-:-:S04]  /*0a40*/  FFMA R13, R13, R17, R12 ;  /* 0x000000110d0d7223 */ /* 0x000fc8000000000c */
[----:B------:R-:W-:-:S04]  /*0a50*/  FFMA R14, R14, R18, R13 ;  /* 0x000000120e0e7223 */ /* 0x000fc8000000000d */
[----:B------:R-:W-:-:S07]  /*0a60*/  FFMA R27, R15, R19, R14 ;  /* 0x000000130f1b7223 */ /* 0x000fce000000000e */
.L_x_10:
[----:B------:R-:W-:Y:S05]  /*0a70*/  BRA.U !UP1, `(.L_x_9) ;  /* 0x0000000109647547 */ /* 0x000fea000b800000 */
[----:B------:R-:W-:Y:S02]  /*0a80*/  UIADD3 UR7, UPT, UPT, UR16, -0x1, URZ ;  /* 0xffffffff10077890 */ /* 0x000fe4000fffe0ff */
[----:B------:R-:W-:Y:S02]  /*0a90*/  UISETP.NE.AND UP1, UPT, UR8, URZ, UPT ;  /* 0x000000ff0800728c */ /* 0x000fe4000bf25270 */
[----:B------:R-:W-:-:S09]  /*0aa0*/  UISETP.GE.U32.AND UP0, UPT, UR7, 0x3, UPT ;  /* 0x000000030700788c */ /* 0x000fd2000bf06070 */
[----:B------:R-:W-:Y:S05]  /*0ab0*/  BRA.U !UP0, `(.L_x_11) ;  /* 0x0000000108247547 */ /* 0x000fea000b800000 */
[C---:B0-----:R-:W-:Y:S01]  /*0ac0*/  IMAD R4, R26.reuse, 0x4, R23 ;  /* 0x000000041a047824 */ /* 0x041fe200078e0217 */
[C---:B------:R-:W-:Y:S02]  /*0ad0*/  LEA R8, R26.reuse, UR6, 0x2 ;  /* 0x000000061a087c11 */ /* 0x040fe4000f8e10ff */
[----:B------:R-:W-:-:S03]  /*0ae0*/  IADD3 R26, PT, PT, R26, 0x4, RZ ;  /* 0x000000041a1a7810 */ /* 0x000fc60007ffe0ff */
[----:B------:R-:W-:Y:S04]  /*0af0*/  LDS.128 R4, [R4] ;  /* 0x0000000004047984 */ /* 0x000fe80000000c00 */
[----:B------:R-:W0:Y:S02]  /*0b00*/  LDS.128 R8, [R8] ;  /* 0x0000000008087984 */ /* 0x000e240000000c00 */
[----:B0-----:R-:W-:-:S04]  /*0b10*/  FFMA R12, R4, R8, R27 ;  /* 0x00000008040c7223 */ /* 0x001fc8000000001b */
[----:B------:R-:W-:-:S04]  /*0b20*/  FFMA R5, R5, R9, R12 ;  /* 0x0000000905057223 */ /* 0x000fc8000000000c */
[----:B------:R-:W-:-:S04]  /*0b30*/  FFMA R6, R6, R10, R5 ;  /* 0x0000000a06067223 */ /* 0x000fc80000000005 */
[----:B------:R-:W-:-:S07]  /*0b40*/  FFMA R27, R7, R11, R6 ;  /* 0x0000000b071b7223 */ /* 0x000fce0000000006 */
.L_x_11:
[----:B------:R-:W-:Y:S05]  /*0b50*/  BRA.U !UP1, `(.L_x_9) ;  /* 0x00000001092c7547 */ /* 0x000fea000b800000 */
[C---:B0-----:R-:W-:Y:S01]  /*0b60*/  IMAD R4, R26.reuse, 0x4, R23 ;  /* 0x000000041a047824 */ /* 0x041fe200078e0217 */
[----:B------:R-:W-:Y:S01]  /*0b70*/  LEA R8, R26, UR6, 0x2 ;  /* 0x000000061a087c11 */ /* 0x000fe2000f8e10ff */
[----:B------:R-:W-:-:S04]  /*0b80*/  UISETP.NE.AND UP0, UPT, UR8, 0x1, UPT ;  /* 0x000000010800788c */ /* 0x000fc8000bf05270 */
[----:B------:R-:W-:Y:S04]  /*0b90*/  LDS.128 R4, [R4] ;  /* 0x0000000004047984 */ /* 0x000fe80000000c00 */
[----:B------:R-:W0:Y:S02]  /*0ba0*/  LDS.128 R8, [R8] ;  /* 0x0000000008087984 */ /* 0x000e240000000c00 */
[----:B0-----:R-:W-:Y:S01]  /*0bb0*/  FFMA R27, R4, R8, R27 ;  /* 0x00000008041b7223 */ /* 0x001fe2000000001b */
[----:B------:R-:W-:Y:S06]  /*0bc0*/  BRA.U !UP0, `(.L_x_9) ;  /* 0x0000000108107547 */ /* 0x000fec000b800000 */
[----:B------:R-:W-:Y:S01]  /*0bd0*/  UISETP.NE.AND UP0, UPT, UR8, 0x2, UPT ;  /* 0x000000020800788c */ /* 0x000fe2000bf05270 */
[----:B------:R-:W-:-:S05]  /*0be0*/  FFMA R27, R5, R9, R27 ;  /* 0x00000009051b7223 */ /* 0x000fca000000001b */
[----:B------:R-:W-:-:S13]  /*0bf0*/  PLOP3.LUT P0, PT, PT, PT, UP0, 0x80, 0x8 ;  /* 0x000000000008781c */ /* 0x000fda0003f0f008 */
[----:B------:R-:W-:-:S07]  /*0c00*/  @P0 FFMA R27, R6, R10, R27 ;  /* 0x0000000a061b0223 */ /* 0x000fce000000001b */
.L_x_9:
[----:B------:R-:W-:Y:S01]  /*0c10*/  FMUL R27, R27, R3 ;  /* 0x000000031b1b7220 */ /* 0x000fe20000400000 */
[----:B0-----:R-:W-:Y:S02]  /*0c20*/  HFMA2 R6, -RZ, RZ, 0.96630859375, -0.0022525787353515625 ;  /* 0x3bbb989dff067431 */ /* 0x001fe400000001ff */
[----:B------:R-:W-:Y:S01]  /*0c30*/  IMAD.MOV.U32 R9, RZ, RZ, 0x437c0000 ;  /* 0x437c0000ff097424 */ /* 0x000fe200078e00ff */
[----:B------:R-:W-:Y:S01]  /*0c40*/  BSSY.RECONVERGENT B0, `(.L_x_12) ;  /* 0x0000024000007945 */ /* 0x000fe20003800200 */
[----:B------:R-:W-:-:S05]  /*0c50*/  FMNMX R7, R27, R0, !PT ;  /* 0x000000001b077209 */ /* 0x000fca0007800000 */
[----:B------:R-:W-:Y:S01]  /*0c60*/  FADD R0, -R7, R0 ;  /* 0x0000000007007221 */ /* 0x000fe20000000100 */
[----:B------:R-:W-:-:S03]  /*0c70*/  FADD R27, R27, -R7 ;  /* 0x800000071b1b7221 */ /* 0x000fc60000000000 */
[-C--:B------:R-:W-:Y:S01]  /*0c80*/  FFMA.SAT R4, R0, R6.reuse, 0.5 ;  /* 0x3f00000000047423 */ /* 0x080fe20000002006 */
[----:B------:R-:W-:-:S03]  /*0c90*/  FFMA.SAT R6, R27, R6, 0.5 ;  /* 0x3f0000001b067423 */ /* 0x000fc60000002006 */
[-C--:B------:R-:W-:Y:S01]  /*0ca0*/  FFMA.RM R4, R4, R9.reuse, 12582913 ;  /* 0x4b40000104047423 */ /* 0x080fe20000004009 */
[----:B------:R-:W-:-:S03]  /*0cb0*/  FFMA.RM R6, R6, R9, 12582913 ;  /* 0x4b40000106067423 */ /* 0x000fc60000004009 */
[----:B------:R-:W-:Y:S01]  /*0cc0*/  FADD R5, R4, -12583039 ;  /* 0xcb40007f04057421 */ /* 0x000fe20000000000 */
[----:B------:R-:W-:Y:S01]  /*0cd0*/  FADD R8, R6, -12583039 ;  /* 0xcb40007f06087421 */ /* 0x000fe20000000000 */
[----:B------:R-:W-:Y:S01]  /*0ce0*/  SHF.L.U32 R4, R4, 0x17, RZ ;  /* 0x0000001704047819 */ /* 0x000fe200000006ff */
[----:B------:R-:W-:Y:S02]  /*0cf0*/  IMAD.SHL.U32 R6, R6, 0x800000, RZ ;  /* 0x0080000006067824 */ /* 0x000fe400078e00ff */
[----:B------:R-:W-:Y:S01]  /*0d00*/  FFMA R5, R0, 1.4426950216293334961, -R5 ;  /* 0x3fb8aa3b00057823 */ /* 0x000fe20000000805 */
[----:B------:R-:W-:-:S03]  /*0d10*/  FFMA R8, R27, 1.4426950216293334961, -R8 ;  /* 0x3fb8aa3b1b087823 */ /* 0x000fc60000000808 */
[----:B------:R-:W-:Y:S01]  /*0d20*/  FFMA R0, R0, 1.925963033500011079e-08, R5 ;  /* 0x32a5706000007823 */ /* 0x000fe20000000005 */
[----:B------:R-:W-:-:S03]  /*0d30*/  FFMA R8, R27, 1.925963033500011079e-08, R8 ;  /* 0x32a570601b087823 */ /* 0x000fc60000000008 */
[----:B------:R0:W1:Y:S08]  /*0d40*/  MUFU.EX2 R5, R0 ;  /* 0x0000000000057308 */ /* 0x0000700000000800 */
[----:B------:R-:W2:Y:S01]  /*0d50*/  MUFU.EX2 R9, R8 ;  /* 0x0000000800097308 */ /* 0x000ea20000000800 */
[----:B0-----:R-:W-:Y:S01]  /*0d60*/  MOV R0, R7 ;  /* 0x0000000700007202 */ /* 0x001fe20000000f00 */
[----:B-1----:R-:W-:-:S04]  /*0d70*/  FMUL R5, R4, R5 ;  /* 0x0000000504057220 */ /* 0x002fc80000400000 */
[----:B------:R-:W-:Y:S01]  /*0d80*/  FMUL R5, R5, R2 ;  /* 0x0000000205057220 */ /* 0x000fe20000400000 */
[----:B--2---:R-:W-:-:S04]  /*0d90*/  FMUL R4, R6, R9 ;  /* 0x0000000906047220 */ /* 0x004fc80000400000 */
[----:B------:R-:W-:-:S04]  /*0da0*/  FADD R11, R5, R4 ;  /* 0x00000004050b7221 */ /* 0x000fc80000000000 */
[----:B------:R-:W0:Y:S08]  /*0db0*/  MUFU.RCP R2, R11 ;  /* 0x0000000b00027308 */ /* 0x000e300000001000 */
[----:B------:R-:W1:Y:S01]  /*0dc0*/  FCHK P0, R4, R11 ;  /* 0x0000000b04007302 */ /* 0x000e620000000000 */
[----:B0-----:R-:W-:-:S04]  /*0dd0*/  FFMA R9, -R11, R2, 1 ;  /* 0x3f8000000b097423 */ /* 0x001fc80000000102 */
[----:B------:R-:W-:-:S04]  /*0de0*/  FFMA R9, R2, R9, R2 ;  /* 0x0000000902097223 */ /* 0x000fc80000000002 */
[----:B------:R-:W-:-:S04]  /*0df0*/  FFMA R6, R4, R9, RZ ;  /* 0x0000000904067223 */ /* 0x000fc800000000ff */
[----:B------:R-:W-:-:S04]  /*0e00*/  FFMA R2, -R11, R6, R4 ;  /* 0x000000060b027223 */ /* 0x000fc80000000104 */
[----:B------:R-:W-:Y:S01]  /*0e10*/  FFMA R6, R9, R2, R6 ;  /* 0x0000000209067223 */ /* 0x000fe20000000006 */
[----:B------:R-:W-:Y:S01]  /*0e20*/  IMAD.MOV.U32 R2, RZ, RZ, R11 ;  /* 0x000000ffff027224 */ /* 0x000fe200078e000b */
[----:B-1----:R-:W-:Y:S06]  /*0e30*/  @!P0 BRA `(.L_x_13) ;  /* 0x0000000000108947 */ /* 0x002fec0003800000 */
[----:B------:R-:W-:Y:S02]  /*0e40*/  MOV R7, R11 ;  /* 0x0000000b00077202 */ /* 0x000fe40000000f00 */
[----:B------:R-:W-:-:S07]  /*0e50*/  MOV R8, 0xe70 ;  /* 0x00000e7000087802 */ /* 0x000fce0000000f00 */
[----:B------:R-:W-:Y:S05]  /*0e60*/  CALL.REL.NOINC `($__internal_2_$__cuda_sm3x_div_rn_noftz_f32_slowpath) ;  /* 0x0000000400cc7944 */ /* 0x000fea0003c00000 */
[----:B------:R-:W-:-:S07]  /*0e70*/  IMAD.MOV.U32 R6, RZ, RZ, R4 ;  /* 0x000000ffff067224 */ /* 0x000fce00078e0004 */
.L_x_13:
[----:B------:R-:W-:Y:S05]  /*0e80*/  BSYNC.RECONVERGENT B0 ;  /* 0x0000000000007941 */ /* 0x000fea0003800200 */
.L_x_12:
[----:B------:R-:W0:Y:S01]  /*0e90*/  MUFU.RCP R7, R2 ;  /* 0x0000000200077308 */ /* 0x000e220000001000 */
[----:B------:R-:W-:Y:S07]  /*0ea0*/  BSSY.RECONVERGENT B0, `(.L_x_14) ;  /* 0x000000d000007945 */ /* 0x000fee0003800200 */
[----:B------:R-:W1:Y:S01]  /*0eb0*/  FCHK P0, R5, R2 ;  /* 0x0000000205007302 */ /* 0x000e620000000000 */
[----:B0-----:R-:W-:-:S04]  /*0ec0*/  FFMA R4, -R2, R7, 1 ;  /* 0x3f80000002047423 */ /* 0x001fc80000000107 */
[----:B------:R-:W-:-:S04]  /*0ed0*/  FFMA R4, R7, R4, R7 ;  /* 0x0000000407047223 */ /* 0x000fc80000000007 */
[----:B------:R-:W-:-:S04]  /*0ee0*/  FFMA R7, R5, R4, RZ ;  /* 0x0000000405077223 */ /* 0x000fc800000000ff */
[----:B------:R-:W-:-:S04]  /*0ef0*/  FFMA R8, -R2, R7, R5 ;  /* 0x0000000702087223 */ /* 0x000fc80000000105 */
[----:B------:R-:W-:Y:S01]  /*0f00*/  FFMA R7, R4, R8, R7 ;  /* 0x0000000804077223 */ /* 0x000fe20000000007 */
[----:B-1----:R-:W-:Y:S06]  /*0f10*/  @!P0 BRA `(.L_x_15) ;  /* 0x0000000000148947 */ /* 0x002fec0003800000 */
[----:B------:R-:W-:Y:S01]  /*0f20*/  MOV R4, R5 ;  /* 0x0000000500047202 */ /* 0x000fe20000000f00 */
[----:B------:R-:W-:Y:S01]  /*0f30*/  IMAD.MOV.U32 R7, RZ, RZ, R2 ;  /* 0x000000ffff077224 */ /* 0x000fe200078e0002 */
[----:B------:R-:W-:-:S07]  /*0f40*/  MOV R8, 0xf60 ;  /* 0x00000f6000087802 */ /* 0x000fce0000000f00 */
[----:B------:R-:W-:Y:S05]  /*0f50*/  CALL.REL.NOINC `($__internal_2_$__cuda_sm3x_div_rn_noftz_f32_slowpath) ;  /* 0x0000000400907944 */ /* 0x000fea0003c00000 */
[----:B------:R-:W-:-:S07]  /*0f60*/  MOV R7, R4 ;  /* 0x0000000400077202 */ /* 0x000fce0000000f00 */
.L_x_15:
[----:B------:R-:W-:Y:S05]  /*0f70*/  BSYNC.RECONVERGENT B0 ;  /* 0x0000000000007941 */ /* 0x000fea0003800200 */
.L_x_14:
[----:B------:R-:W-:Y:S01]  /*0f80*/  IMAD.U32 R4, RZ, RZ, UR5 ;  /* 0x00000005ff047e24 */ /* 0x000fe2000f8e00ff */
[----:B------:R-:W0:Y:S01]  /*0f90*/  LDCU UR14, c[0x0][0x3a8] ;  /* 0x00007500ff0e77ac */ /* 0x000e220008000800 */
[----:B------:R-:W-:-:S03]  /*0fa0*/  IMAD.U32 R8, RZ, RZ, UR5 ;  /* 0x00000005ff087e24 */ /* 0x000fc6000f8e00ff */
[----:B------:R-:W-:Y:S01]  /*0fb0*/  LEA R4, R4, R21, 0x6 ;  /* 0x0000001504047211 */ /* 0x000fe200078e30ff */
[----:B------:R-:W-:Y:S01]  /*0fc0*/  UIADD3 UR6, UPT, UPT, UR5, 0x1, URZ ;  /* 0x0000000105067890 */ /* 0x000fe2000fffe0ff */
[----:B------:R-:W-:-:S03]  /*0fd0*/  ISETP.LT.U32.AND P1, PT, R8, 0x1f, PT ;  /* 0x0000001f0800780c */ /* 0x000fc60003f21070 */
[----:B------:R-:W1:Y:S01]  /*0fe0*/  LDS R5, [R4] ;  /* 0x0000000004057984 */ /* 0x000e620000000800 */
[----:B------:R-:W-:Y:S02]  /*0ff0*/  UIADD3 UR7, UPT, UPT, UR6, UR4, URZ ;  /* 0x0000000406077290 */ /* 0x000fe4000fffe0ff */
[----:B------:R-:W-:Y:S02]  /*1000*/  UMOV UR5, UR6 ;  /* 0x0000000600057c82 */ /* 0x000fe40008000000 */
[----:B0-----:R-:W-:-:S06]  /*1010*/  UISETP.GE.AND UP0, UPT, UR7, UR14, UPT ;  /* 0x0000000e0700728c */ /* 0x001fcc000bf06270 */
[----:B------:R-:W-:Y:S01]  /*1020*/  PLOP3.LUT P0, PT, PT, PT, UP0, 0x80, 0x8 ;  /* 0x000000000008781c */ /* 0x000fe20003f0f008 */
[----:B-1----:R-:W-:-:S04]  /*1030*/  FMUL R6, R5, R6 ;  /* 0x0000000605067220 */ /* 0x002fc80000400000 */
[----:B------:R-:W-:-:S08]  /*1040*/  FFMA R22, R7, R22, R6 ;  /* 0x0000001607167223 */ /* 0x000fd00000000006 */
[----:B------:R-:W-:Y:S05]  /*1050*/  @!P0 BRA P1, `(.L_x_16) ;  /* 0xfffffff400708947 */ /* 0x000fea000083ffff */
[----:B------:R-:W-:Y:S01]  /*1060*/  BAR.SYNC.DEFER_BLOCKING 0x0 ;  /* 0x0000000000007b1d */ /* 0x000fe20000010000 */
[----:B------:R-:W-:-:S04]  /*1070*/  UIADD3 UR4, UPT, UPT, UR4, 0x20, URZ ;  /* 0x0000002004047890 */ /* 0x000fc8000fffe0ff */
[----:B------:R-:W-:-:S09]  /*1080*/  UISETP.GE.AND UP0, UPT, UR4, UR14, UPT ;  /* 0x0000000e0400728c */ /* 0x000fd2000bf06270 */
[----:B------:R-:W-:Y:S05]  /*1090*/  BRA.U !UP0, `(.L_x_17) ;  /* 0xfffffff108e47547 */ /* 0x000fea000b83ffff */
.L_x_0:
[----:B0-----:R-:W0:Y:S02]  /*10a0*/  LDC.64 R2, c[0x0][0x398] ;  /* 0x0000e600ff027b82 */ /* 0x001e240000000a00 */
[----:B0-----:R-:W-:-:S05]  /*10b0*/  IMAD.WIDE R24, R24, 0x4, R2 ;  /* 0x0000000418187825 */ /* 0x001fca00078e0202 */
[----:B------:R-:W-:Y:S01]  /*10c0*/  STG.E desc[UR10][R24.64], R22 ;  /* 0x0000001618007986 */ /* 0x000fe2000c10190a */
[----:B------:R-:W-:Y:S05]  /*10d0*/  EXIT ;  /* 0x000000000000794d */ /* 0x000fea0003800000 */
        .weak           $__internal_0_$__cuda_sm20_rcp_rn_f32_slowpath
        .type           $__internal_0_$__cuda_sm20_rcp_rn_f32_slowpath,@function
        .size           $__internal_0_$__cuda_sm20_rcp_rn_f32_slowpath,($__internal_1_$__cuda_sm20_sqrt_rn_f32_slowpath - $__internal_0_$__cuda_sm20_rcp_rn_f32_slowpath)
$__internal_0_$__cuda_sm20_rcp_rn_f32_slowpath:
[----:B------:R-:W-:-:S04]  /*10e0*/  SHF.L.U32 R3, R0, 0x1, RZ ;  /* 0x0000000100037819 */ /* 0x000fc800000006ff */
[----:B------:R-:W-:-:S04]  /*10f0*/  SHF.R.U32.HI R8, RZ, 0x18, R3 ;  /* 0x00000018ff087819 */ /* 0x000fc80000011603 */
[----:B------:R-:W-:-:S13]  /*1100*/  ISETP.NE.U32.AND P0, PT, R8, RZ, PT ;  /* 0x000000ff0800720c */ /* 0x000fda0003f05070 */
[----:B------:R-:W-:Y:S05]  /*1110*/  @P0 BRA `(.L_x_18) ;  /* 0x00000000002c0947 */ /* 0x000fea0003800000 */
[----:B------:R-:W-:-:S05]  /*1120*/  IMAD.SHL.U32 R3, R0, 0x2, RZ ;  /* 0x0000000200037824 */ /* 0x000fca00078e00ff */
[----:B------:R-:W-:-:S13]  /*1130*/  ISETP.NE.AND P0, PT, R3, RZ, PT ;  /* 0x000000ff0300720c */ /* 0x000fda0003f05270 */
[----:B------:R2:W3:Y:S01]  /*1140*/  @!P0 MUFU.RCP R3, R0 ;  /* 0x0000000000038308 */ /* 0x0004e20000001000 */
[----:B------:R-:W-:Y:S05]  /*1150*/  @!P0 BRA `(.L_x_19) ;  /* 0x0000000000a48947 */ /* 0x000fea0003800000 */
[----:B------:R-:W-:-:S04]  /*1160*/  FFMA R4, R0, 1.84467440737095516160e+19, RZ ;  /* 0x5f80000000047823 */ /* 0x000fc800000000ff */
[----:B---3--:R-:W2:Y:S02]  /*1170*/  MUFU.RCP R3, R4 ;  /* 0x0000000400037308 */ /* 0x008ea40000001000 */
[----:B--2---:R-:W-:-:S04]  /*1180*/  FFMA R0, R4, R3, -1 ;  /* 0xbf80000004007423 */ /* 0x004fc80000000003 */
[----:B------:R-:W-:-:S04]  /*1190*/  FADD.FTZ R0, -R0, -RZ ;  /* 0x800000ff00007221 */ /* 0x000fc80000010100 */
[----:B------:R-:W-:-:S04]  /*11a0*/  FFMA R0, R3, R0, R3 ;  /* 0x0000000003007223 */ /* 0x000fc80000000003 */
[----:B------:R-:W-:Y:S01]  /*11b0*/  FFMA R3, R0, 1.84467440737095516160e+19, RZ ;  /* 0x5f80000000037823 */ /* 0x000fe200000000ff */
[----:B------:R-:W-:Y:S06]  /*11c0*/  BRA `(.L_x_19) ;  /* 0x0000000000887947 */ /* 0x000fec0003800000 */
.L_x_18:
[----:B------:R-:W-:-:S04]  /*11d0*/  IADD3 R10, PT, PT, R8, -0xfd, RZ ;  /* 0xffffff03080a7810 */ /* 0x000fc80007ffe0ff */
[----:B------:R-:W-:-:S13]  /*11e0*/  ISETP.GT.U32.AND P0, PT, R10, 0x1, PT ;  /* 0x000000010a00780c */ /* 0x000fda0003f04070 */
[----:B------:R-:W-:Y:S05]  /*11f0*/  @P0 BRA `(.L_x_20) ;  /* 0x0000000000780947 */ /* 0x000fea0003800000 */
[----:B------:R-:W-:Y:S01]  /*1200*/  LOP3.LUT R3, R0, 0x7fffff, RZ, 0xc0, !PT ;  /* 0x007fffff00037812 */ /* 0x000fe200078ec0ff */
[----:B------:R-:W-:-:S03]  /*1210*/  IMAD.MOV.U32 R7, RZ, RZ, 0x3 ;  /* 0x00000003ff077424 */ /* 0x000fc600078e00ff */
[----:B------:R-:W-:Y:S02]  /*1220*/  LOP3.LUT R3, R3, 0x3f800000, RZ, 0xfc, !PT ;  /* 0x3f80000003037812 */ /* 0x000fe400078efcff */
[----:B------:R-:W-:Y:S02]  /*1230*/  SHF.L.U32 R7, R7, R10, RZ ;  /* 0x0000000a07077219 */ /* 0x000fe400000006ff */
[----:B------:R-:W0:Y:S02]  /*1240*/  MUFU.RCP R4, R3 ;  /* 0x0000000300047308 */ /* 0x000e240000001000 */
[----:B0-----:R-:W-:-:S04]  /*1250*/  FFMA R5, R3, R4, -1 ;  /* 0xbf80000003057423 */ /* 0x001fc80000000004 */
[----:B------:R-:W-:-:S04]  /*1260*/  FADD.FTZ R5, -R5, -RZ ;  /* 0x800000ff05057221 */ /* 0x000fc80000010100 */
[CCC-:B------:R-:W-:Y:S01]  /*1270*/  FFMA.RM R6, R4.reuse, R5.reuse, R4.reuse ;  /* 0x0000000504067223 */ /* 0x1c0fe20000004004 */
[----:B------:R-:W-:-:S04]  /*1280*/  FFMA.RP R5, R4, R5, R4 ;  /* 0x0000000504057223 */ /* 0x000fc80000008004 */
[C---:B------:R-:W-:Y:S02]  /*1290*/  LOP3.LUT R4, R6.reuse, 0x7fffff, RZ, 0xc0, !PT ;  /* 0x007fffff06047812 */ /* 0x040fe400078ec0ff */
[----:B------:R-:W-:Y:S02]  /*12a0*/  FSETP.NEU.FTZ.AND P0, PT, R6, R5, PT ;  /* 0x000000050600720b */ /* 0x000fe40003f1d000 */
[----:B------:R-:W-:Y:S02]  /*12b0*/  LOP3.LUT R4, R4, 0x800000, RZ, 0xfc, !PT ;  /* 0x0080000004047812 */ /* 0x000fe400078efcff */
[----:B------:R-:W-:Y:S02]  /*12c0*/  SEL R5, RZ, 0xffffffff, !P0 ;  /* 0xffffffffff057807 */ /* 0x000fe40004000000 */
[----:B------:R-:W-:Y:S02]  /*12d0*/  LOP3.LUT R7, R7, R4, RZ, 0xc0, !PT ;  /* 0x0000000407077212 */ /* 0x000fe400078ec0ff */
[----:B------:R-:W-:-:S02]  /*12e0*/  IADD3 R5, PT, PT, -R5, RZ, RZ ;  /* 0x000000ff05057210 */ /* 0x000fc40007ffe1ff */
[-C--:B------:R-:W-:Y:S02]  /*12f0*/  SHF.R.U32.HI R7, RZ, R10.reuse, R7 ;  /* 0x0000000aff077219 */ /* 0x080fe40000011607 */
[----:B------:R-:W-:Y:S02]  /*1300*/  LOP3.LUT P1, RZ, R5, R10, R4, 0xf8, !PT ;  /* 0x0000000a05ff7212 */ /* 0x000fe4000782f804 */
[C---:B------:R-:W-:Y:S02]  /*1310*/  LOP3.LUT P0, RZ, R7.reuse, 0x1, RZ, 0xc0, !PT ;  /* 0x0000000107ff7812 */ /* 0x040fe4000780c0ff */
[----:B------:R-:W-:-:S04]  /*1320*/  LOP3.LUT P2, RZ, R7, 0x2, RZ, 0xc0, !PT ;  /* 0x0000000207ff7812 */ /* 0x000fc8000784c0ff */
[----:B------:R-:W-:Y:S02]  /*1330*/  PLOP3.LUT P0, PT, P0, P1, P2, 0xe0, 0x0 ;  /* 0x000000000000781c */ /* 0x000fe40000703c20 */
[----:B------:R-:W-:Y:S02]  /*1340*/  LOP3.LUT P1, RZ, R0, 0x7fffff, RZ, 0xc0, !PT ;  /* 0x007fffff00ff7812 */ /* 0x000fe4000782c0ff */
[----:B------:R-:W-:-:S04]  /*1350*/  SEL R3, RZ, 0x1, !P0 ;  /* 0x00000001ff037807 */ /* 0x000fc80004000000 */
[----:B------:R-:W-:-:S04]  /*1360*/  IADD3 R3, PT, PT, -R3, RZ, RZ ;  /* 0x000000ff03037210 */ /* 0x000fc80007ffe1ff */
[----:B------:R-:W-:Y:S01]  /*1370*/  ISETP.GE.AND P0, PT, R3, RZ, PT ;  /* 0x000000ff0300720c */ /* 0x000fe20003f06270 */
[----:B------:R-:W-:-:S05]  /*1380*/  VIADD R3, R8, 0xffffff04 ;  /* 0xffffff0408037836 */ /* 0x000fca0000000000 */
[----:B------:R-:W-:-:S07]  /*1390*/  SHF.R.U32.HI R3, RZ, R3, R4 ;  /* 0x00000003ff037219 */ /* 0x000fce0000011604 */
[----:B------:R-:W-:-:S04]  /*13a0*/  @!P0 IADD3 R3, PT, PT, R3, 0x1, RZ ;  /* 0x0000000103038810 */ /* 0x000fc80007ffe0ff */
[----:B------:R-:W-:-:S04]  /*13b0*/  @!P1 SHF.L.U32 R3, R3, 0x1, RZ ;  /* 0x0000000103039819 */ /* 0x000fc800000006ff */
[----:B------:R-:W-:Y:S01]  /*13c0*/  LOP3.LUT R3, R3, 0x80000000, R0, 0xf8, !PT ;  /* 0x8000000003037812 */ /* 0x000fe200078ef800 */
[----:B------:R-:W-:Y:S06]  /*13d0*/  BRA `(.L_x_19) ;  /* 0x0000000000047947 */ /* 0x000fec0003800000 */
.L_x_20:
[----:B------:R0:W1:Y:S02]  /*13e0*/  MUFU.RCP R3, R0 ;  /* 0x0000000000037308 */ /* 0x0000640000001000 */
.L_x_19:
[----:B0123--:R-:W-:Y:S02]  /*13f0*/  IMAD.MOV.U32 R0, RZ, RZ, R3 ;  /* 0x000000ffff007224 */ /* 0x00ffe400078e0003 */
[----:B------:R-:W-:-:S04]  /*1400*/  HFMA2 R3, -RZ, RZ, 0, 0 ;  /* 0x00000000ff037431 */ /* 0x000fc800000001ff */
[----:B------:R-:W-:Y:S05]  /*1410*/  RET.REL.NODEC R2 `(_Z22flash_attention_kernelPKfS0_S0_Pfiiii) ;  /* 0xffffffe802f87950 */ /* 0x000fea0003c3ffff */
        .weak           $__internal_1_$__cuda_sm20_sqrt_rn_f32_slowpath
        .type           $__internal_1_$__cuda_sm20_sqrt_rn_f32_slowpath,@function
        .size           $__internal_1_$__cuda_sm20_sqrt_rn_f32_slowpath,($__internal_2_$__cuda_sm3x_div_rn_noftz_f32_slowpath - $__internal_1_$__cuda_sm20_sqrt_rn_f32_slowpath)
$__internal_1_$__cuda_sm20_sqrt_rn_f32_slowpath:
[----:B------:R-:W-:-:S13]  /*1420*/  LOP3.LUT P0, RZ, R0, 0x7fffffff, RZ, 0xc0, !PT ;  /* 0x7fffffff00ff7812 */ /* 0x000fda000780c0ff */
[----:B------:R-:W-:Y:S01]  /*1430*/  @!P0 MOV R2, R0 ;  /* 0x0000000000028202 */ /* 0x000fe20000000f00 */
[----:B------:R-:W-:Y:S06]  /*1440*/  @!P0 BRA `(.L_x_21) ;  /* 0x0000000000448947 */ /* 0x000fec0003800000 */
[----:B------:R-:W-:-:S13]  /*1450*/  FSETP.GEU.FTZ.AND P0, PT, R0, RZ, PT ;  /* 0x000000ff0000720b */ /* 0x000fda0003f1e000 */
[----:B------:R-:W-:Y:S01]  /*1460*/  @!P0 IMAD.MOV.U32 R2, RZ, RZ, 0x7fffffff ;  /* 0x7fffffffff028424 */ /* 0x000fe200078e00ff */
[----:B------:R-:W-:Y:S06]  /*1470*/  @!P0 BRA `(.L_x_21) ;  /* 0x0000000000388947 */ /* 0x000fec0003800000 */
[----:B------:R-:W-:-:S13]  /*1480*/  FSETP.GTU.FTZ.AND P0, PT, |R0|, +INF , PT ;  /* 0x7f8000000000780b */ /* 0x000fda0003f1c200 */
[----:B------:R-:W-:Y:S01]  /*1490*/  @P0 FADD.FTZ R2, R0, 1 ;  /* 0x3f80000000020421 */ /* 0x000fe20000010000 */
[----:B------:R-:W-:Y:S06]  /*14a0*/  @P0 BRA `(.L_x_21) ;  /* 0x00000000002c0947 */ /* 0x000fec0003800000 */
[----:B------:R-:W-:-:S13]  /*14b0*/  FSETP.NEU.FTZ.AND P0, PT, |R0|, +INF , PT ;  /* 0x7f8000000000780b */ /* 0x000fda0003f1d200 */
[----:B------:R-:W-:Y:S01]  /*14c0*/  @!P0 MOV R2, R0 ;  /* 0x0000000000028202 */ /* 0x000fe20000000f00 */
[----:B------:R-:W-:Y:S06]  /*14d0*/  @!P0 BRA `(.L_x_21) ;  /* 0x0000000000208947 */ /* 0x000fec0003800000 */
[----:B------:R-:W-:-:S04]  /*14e0*/  FFMA R0, R0, 1.84467440737095516160e+19, RZ ;  /* 0x5f80000000007823 */ /* 0x000fc800000000ff */
[----:B------:R-:W0:Y:S02]  /*14f0*/  MUFU.RSQ R3, R0 ;  /* 0x0000000000037308 */ /* 0x000e240000001400 */
[----:B0-----:R-:W-:Y:S01]  /*1500*/  FMUL.FTZ R5, R0, R3 ;  /* 0x0000000300057220 */ /* 0x001fe20000410000 */
[----:B------:R-:W-:-:S03]  /*1510*/  FMUL.FTZ R3, R3, 0.5 ;  /* 0x3f00000003037820 */ /* 0x000fc60000410000 */
[----:B------:R-:W-:-:S04]  /*1520*/  FADD.FTZ R2, -R5, -RZ ;  /* 0x800000ff05027221 */ /* 0x000fc80000010100 */
[----:B------:R-:W-:-:S04]  /*1530*/  FFMA R2, R5, R2, R0 ;  /* 0x0000000205027223 */ /* 0x000fc80000000000 */
[----:B------:R-:W-:-:S04]  /*1540*/  FFMA R2, R2, R3, R5 ;  /* 0x0000000302027223 */ /* 0x000fc80000000005 */
[----:B------:R-:W-:-:S07]  /*1550*/  FMUL.FTZ R2, R2, 2.3283064365386962891e-10 ;  /* 0x2f80000002027820 */ /* 0x000fce0000410000 */
.L_x_21:
[----:B------:R-:W-:Y:S01]  /*1560*/  HFMA2 R3, -RZ, RZ, 0, 0 ;  /* 0x00000000ff037431 */ /* 0x000fe200000001ff */
[----:B------:R-:W-:Y:S01]  /*1570*/  MOV R0, R2 ;  /* 0x0000000200007202 */ /* 0x000fe20000000f00 */
[----:B------:R-:W-:-:S04]  /*1580*/  IMAD.MOV.U32 R2, RZ, RZ, R4 ;  /* 0x000000ffff027224 */ /* 0x000fc800078e0004 */
[----:B------:R-:W-:Y:S05]  /*1590*/  RET.REL.NODEC R2 `(_Z22flash_attention_kernelPKfS0_S0_Pfiiii) ;  /* 0xffffffe802987950 */ /* 0x000fea0003c3ffff */
        .weak           $__internal_2_$__cuda_sm3x_div_rn_noftz_f32_slowpath
        .type           $__internal_2_$__cuda_sm3x_div_rn_noftz_f32_slowpath,@function
        .size           $__internal_2_$__cuda_sm3x_div_rn_noftz_f32_slowpath,(.L_x_36 - $__internal_2_$__cuda_sm3x_div_rn_noftz_f32_slowpath)
$__internal_2_$__cuda_sm3x_div_rn_noftz_f32_slowpath:
[----:B------:R-:W-:Y:S01]  /*15a0*/  SHF.R.U32.HI R9, RZ, 0x17, R7 ;  /* 0x00000017ff097819 */ /* 0x000fe20000011607 */
[----:B------:R-:W-:Y:S01]  /*15b0*/  BSSY.RECONVERGENT B1, `(.L_x_22) ;  /* 0x0000062000017945 */ /* 0x000fe20003800200 */
[----:B------:R-:W-:Y:S02]  /*15c0*/  SHF.R.U32.HI R10, RZ, 0x17, R4 ;  /* 0x00000017ff0a7819 */ /* 0x000fe40000011604 */
[----:B------:R-:W-:Y:S02]  /*15d0*/  LOP3.LUT R9, R9, 0xff, RZ, 0xc0, !PT ;  /* 0x000000ff09097812 */ /* 0x000fe400078ec0ff */
[----:B------:R-:W-:Y:S02]  /*15e0*/  LOP3.LUT R11, R10, 0xff, RZ, 0xc0, !PT ;  /* 0x000000ff0a0b7812 */ /* 0x000fe400078ec0ff */
[----:B------:R-:W-:-:S03]  /*15f0*/  IADD3 R13, PT, PT, R9, -0x1, RZ ;  /* 0xffffffff090d7810 */ /* 0x000fc60007ffe0ff */
[----:B------:R-:W-:Y:S01]  /*1600*/  VIADD R12, R11, 0xffffffff ;  /* 0xffffffff0b0c7836 */ /* 0x000fe20000000000 */
[----:B------:R-:W-:-:S04]  /*1610*/  ISETP.GT.U32.AND P0, PT, R13, 0xfd, PT ;  /* 0x000000fd0d00780c */ /* 0x000fc80003f04070 */
[----:B------:R-:W-:-:S13]  /*1620*/  ISETP.GT.U32.OR P0, PT, R12, 0xfd, P0 ;  /* 0x000000fd0c00780c */ /* 0x000fda0000704470 */
[----:B------:R-:W-:Y:S01]  /*1630*/  @!P0 MOV R10, RZ ;  /* 0x000000ff000a8202 */ /* 0x000fe20000000f00 */
[----:B------:R-:W-:Y:S06]  /*1640*/  @!P0 BRA `(.L_x_23) ;  /* 0x00000000005c8947 */ /* 0x000fec0003800000 */
[----:B------:R-:W-:Y:S02]  /*1650*/  FSETP.GTU.FTZ.AND P0, PT, |R4|, +INF , PT ;  /* 0x7f8000000400780b */ /* 0x000fe40003f1c200 */
[----:B------:R-:W-:-:S04]  /*1660*/  FSETP.GTU.FTZ.AND P1, PT, |R7|, +INF , PT ;  /* 0x7f8000000700780b */ /* 0x000fc80003f3c200 */
[----:B------:R-:W-:-:S13]  /*1670*/  PLOP3.LUT P0, PT, P0, P1, PT, 0xf8, 0x8f ;  /* 0x00000000008f781c */ /* 0x000fda0000703f70 */
[----:B------:R-:W-:Y:S05]  /*1680*/  @P0 BRA `(.L_x_24) ;  /* 0x00000004004c0947 */ /* 0x000fea0003800000 */
[----:B------:R-:W-:-:S13]  /*1690*/  LOP3.LUT P0, RZ, R7, 0x7fffffff, R4, 0xc8, !PT ;  /* 0x7fffffff07ff7812 */ /* 0x000fda000780c804 */
[----:B------:R-:W-:Y:S05]  /*16a0*/  @!P0 BRA `(.L_x_25) ;  /* 0x00000004003c8947 */ /* 0x000fea0003800000 */
[C---:B------:R-:W-:Y:S02]  /*16b0*/  FSETP.NEU.FTZ.AND P2, PT, |R4|.reuse, +INF , PT ;  /* 0x7f8000000400780b */ /* 0x040fe40003f5d200 */
[----:B------:R-:W-:Y:S02]  /*16c0*/  FSETP.NEU.FTZ.AND P1, PT, |R7|, +INF , PT ;  /* 0x7f8000000700780b */ /* 0x000fe40003f3d200 */
[----:B------:R-:W-:-:S11]  /*16d0*/  FSETP.NEU.FTZ.AND P0, PT, |R4|, +INF , PT ;  /* 0x7f8000000400780b */ /* 0x000fd60003f1d200 */
[----:B------:R-:W-:Y:S05]  /*16e0*/  @!P1 BRA !P2, `(.L_x_25) ;  /* 0x00000004002c9947 */ /* 0x000fea0005000000 */
[----:B------:R-:W-:-:S04]  /*16f0*/  LOP3.LUT P2, RZ, R4, 0x7fffffff, RZ, 0xc0, !PT ;  /* 0x7fffffff04ff7812 */ /* 0x000fc8000784c0ff */
[----:B------:R-:W-:-:S13]  /*1700*/  PLOP3.LUT P1, PT, P1, P2, PT, 0x2f, 0xf2 ;  /* 0x0000000000f2781c */ /* 0x000fda0000f24577 */
[----:B------:R-:W-:Y:S05]  /*1710*/  @P1 BRA `(.L_x_26) ;  /* 0x0000000400181947 */ /* 0x000fea0003800000 */
[----:B------:R-:W-:-:S04]  /*1720*/  LOP3.LUT P1, RZ, R7, 0x7fffffff, RZ, 0xc0, !PT ;  /* 0x7fffffff07ff7812 */ /* 0x000fc8000782c0ff */
[----:B------:R-:W-:-:S13]  /*1730*/  PLOP3.LUT P0, PT, P0, P1, PT, 0x2f, 0xf2 ;  /* 0x0000000000f2781c */ /* 0x000fda0000702577 */
[----:B------:R-:W-:Y:S05]  /*1740*/  @P0 BRA `(.L_x_27) ;  /* 0x0000000400000947 */ /* 0x000fea0003800000 */
[----:B------:R-:W-:Y:S02]  /*1750*/  ISETP.GE.AND P0, PT, R12, RZ, PT ;  /* 0x000000ff0c00720c */ /* 0x000fe40003f06270 */
[----:B------:R-:W-:-:S11]  /*1760*/  ISETP.GE.AND P1, PT, R13, RZ, PT ;  /* 0x000000ff0d00720c */ /* 0x000fd60003f26270 */
[----:B------:R-:W-:Y:S01]  /*1770*/  @P0 MOV R10, RZ ;  /* 0x000000ff000a0202 */ /* 0x000fe20000000f00 */
[----:B------:R-:W-:Y:S02]  /*1780*/  @!P0 IMAD.MOV.U32 R10, RZ, RZ, -0x40 ;  /* 0xffffffc0ff0a8424 */ /* 0x000fe400078e00ff */
[----:B------:R-:W-:Y:S01]  /*1790*/  @!P0 FFMA R4, R4, 1.84467440737095516160e+19, RZ ;  /* 0x5f80000004048823 */ /* 0x000fe200000000ff */
[----:B------:R-:W-:Y:S02]  /*17a0*/  @!P1 FFMA R7, R7, 1.84467440737095516160e+19, RZ ;  /* 0x5f80000007079823 */ /* 0x000fe400000000ff */
[----:B------:R-:W-:-:S07]  /*17b0*/  @!P1 IADD3 R10, PT, PT, R10, 0x40, RZ ;  /* 0x000000400a0a9810 */ /* 0x000fce0007ffe0ff */
.L_x_23:
[----:B------:R-:W-:Y:S01]  /*17c0*/  LEA R12, R9, 0xc0800000, 0x17 ;  /* 0xc0800000090c7811 */ /* 0x000fe200078eb8ff */
[----:B------:R-:W-:Y:S01]  /*17d0*/  VIADD R11, R11, 0xffffff81 ;  /* 0xffffff810b0b7836 */ /* 0x000fe20000000000 */
[----:B------:R-:W-:Y:S02]  /*17e0*/  BSSY.RECONVERGENT B2, `(.L_x_28) ;  /* 0x0000035000027945 */ /* 0x000fe40003800200 */
[----:B------:R-:W-:Y:S01]  /*17f0*/  IADD3 R13, PT, PT, -R12, R7, RZ ;  /* 0x000000070c0d7210 */ /* 0x000fe20007ffe1ff */
[C---:B------:R-:W-:Y:S01]  /*1800*/  IMAD R4, R11.reuse, -0x800000, R4 ;  /* 0xff8000000b047824 */ /* 0x040fe200078e0204 */
[----:B------:R-:W-:Y:S02]  /*1810*/  IADD3 R11, PT, PT, R11, 0x7f, -R9 ;  /* 0x0000007f0b0b7810 */ /* 0x000fe40007ffe809 */
[----:B------:R-:W0:Y:S01]  /*1820*/  MUFU.RCP R7, R13 ;  /* 0x0000000d00077308 */ /* 0x000e220000001000 */
[----:B------:R-:W-:Y:S01]  /*1830*/  FADD.FTZ R15, -R13, -RZ ;  /* 0x800000ff0d0f7221 */ /* 0x000fe20000010100 */
[----:B------:R-:W-:-:S03]  /*1840*/  IADD3 R11, PT, PT, R11, R10, RZ ;  /* 0x0000000a0b0b7210 */ /* 0x000fc60007ffe0ff */
[----:B0-----:R-:W-:-:S04]  /*1850*/  FFMA R12, R7, R15, 1 ;  /* 0x3f800000070c7423 */ /* 0x001fc8000000000f */
[----:B------:R-:W-:-:S04]  /*1860*/  FFMA R7, R7, R12, R7 ;  /* 0x0000000c07077223 */ /* 0x000fc80000000007 */
[----:B------:R-:W-:-:S04]  /*1870*/  FFMA R12, R4, R7, RZ ;  /* 0x00000007040c7223 */ /* 0x000fc800000000ff */
[----:B------:R-:W-:-:S04]  /*1880*/  FFMA R14, R15, R12, R4 ;  /* 0x0000000c0f0e7223 */ /* 0x000fc80000000004 */
[----:B------:R-:W-:-:S04]  /*1890*/  FFMA R12, R7, R14, R12 ;  /* 0x0000000e070c7223 */ /* 0x000fc8000000000c */
[----:B------:R-:W-:-:S04]  /*18a0*/  FFMA R15, R15, R12, R4 ;  /* 0x0000000c0f0f7223 */ /* 0x000fc80000000004 */
[----:B------:R-:W-:-:S05]  /*18b0*/  FFMA R4, R7, R15, R12 ;  /* 0x0000000f07047223 */ /* 0x000fca000000000c */
[----:B------:R-:W-:-:S04]  /*18c0*/  SHF.R.U32.HI R9, RZ, 0x17, R4 ;  /* 0x00000017ff097819 */ /* 0x000fc80000011604 */
[----:B------:R-:W-:-:S04]  /*18d0*/  LOP3.LUT R9, R9, 0xff, RZ, 0xc0, !PT ;  /* 0x000000ff09097812 */ /* 0x000fc800078ec0ff */
[----:B------:R-:W-:-:S05]  /*18e0*/  IADD3 R13, PT, PT, R9, R11, RZ ;  /* 0x0000000b090d7210 */ /* 0x000fca0007ffe0ff */
[----:B------:R-:W-:-:S05]  /*18f0*/  VIADD R9, R13, 0xffffffff ;  /* 0xffffffff0d097836 */ /* 0x000fca0000000000 */
[----:B------:R-:W-:-:S13]  /*1900*/  ISETP.GE.U32.AND P0, PT, R9, 0xfe, PT ;  /* 0x000000fe0900780c */ /* 0x000fda0003f06070 */
[----:B------:R-:W-:Y:S05]  /*1910*/  @!P0 BRA `(.L_x_29) ;  /* 0x0000000000808947 */ /* 0x000fea0003800000 */
[----:B------:R-:W-:-:S13]  /*1920*/  ISETP.GT.AND P0, PT, R13, 0xfe, PT ;  /* 0x000000fe0d00780c */ /* 0x000fda0003f04270 */
[----:B------:R-:W-:Y:S05]  /*1930*/  @P0 BRA `(.L_x_30) ;  /* 0x00000000006c0947 */ /* 0x000fea0003800000 */
[----:B------:R-:W-:-:S13]  /*1940*/  ISETP.GE.AND P0, PT, R13, 0x1, PT ;  /* 0x000000010d00780c */ /* 0x000fda0003f06270 */
[----:B------:R-:W-:Y:S05]  /*1950*/  @P0 BRA `(.L_x_31) ;  /* 0x0000000000740947 */ /* 0x000fea0003800000 */
[----:B------:R-:W-:Y:S02]  /*1960*/  ISETP.GE.AND P0, PT, R13, -0x18, PT ;  /* 0xffffffe80d00780c */ /* 0x000fe40003f06270 */
[----:B------:R-:W-:-:S11]  /*1970*/  LOP3.LUT R4, R4, 0x80000000, RZ, 0xc0, !PT ;  /* 0x8000000004047812 */ /* 0x000fd600078ec0ff */
[----:B------:R-:W-:Y:S05]  /*1980*/  @!P0 BRA `(.L_x_31) ;  /* 0x0000000000688947 */ /* 0x000fea0003800000 */
[-CC-:B------:R-:W-:Y:S01]  /*1990*/  FFMA.RZ R9, R7, R15.reuse, R12.reuse ;  /* 0x0000000f07097223 */ /* 0x180fe2000000c00c */
[C---:B------:R-:W-:Y:S02]  /*19a0*/  ISETP.NE.AND P2, PT, R13.reuse, RZ, PT ;  /* 0x000000ff0d00720c */ /* 0x040fe40003f45270 */
[----:B------:R-:W-:Y:S02]  /*19b0*/  ISETP.NE.AND P1, PT, R13, RZ, PT ;  /* 0x000000ff0d00720c */ /* 0x000fe40003f25270 */
[----:B------:R-:W-:Y:S01]  /*19c0*/  LOP3.LUT R10, R9, 0x7fffff, RZ, 0xc0, !PT ;  /* 0x007fffff090a7812 */ /* 0x000fe200078ec0ff */
[CCC-:B------:R-:W-:Y:S01]  /*19d0*/  FFMA.RP R9, R7.reuse, R15.reuse, R12.reuse ;  /* 0x0000000f07097223 */ /* 0x1c0fe2000000800c */
[----:B------:R-:W-:Y:S01]  /*19e0*/  FFMA.RM R12, R7, R15, R12 ;  /* 0x0000000f070c7223 */ /* 0x000fe2000000400c */
[----:B------:R-:W-:Y:S02]  /*19f0*/  IADD3 R7, PT, PT, R13, 0x20, RZ ;  /* 0x000000200d077810 */ /* 0x000fe40007ffe0ff */
[----:B------:R-:W-:-:S02]  /*1a00*/  LOP3.LUT R10, R10, 0x800000, RZ, 0xfc, !PT ;  /* 0x008000000a0a7812 */ /* 0x000fc400078efcff */
[----:B------:R-:W-:Y:S02]  /*1a10*/  IADD3 R11, PT, PT, -R13, RZ, RZ ;  /* 0x000000ff0d0b7210 */ /* 0x000fe40007ffe1ff */
[----:B------:R-:W-:Y:S02]  /*1a20*/  SHF.L.U32 R7, R10, R7, RZ ;  /* 0x000000070a077219 */ /* 0x000fe400000006ff */
[----:B------:R-:W-:Y:S02]  /*1a30*/  FSETP.NEU.FTZ.AND P0, PT, R9, R12, PT ;  /* 0x0000000c0900720b */ /* 0x000fe40003f1d000 */
[----:B------:R-:W-:Y:S02]  /*1a40*/  SEL R9, R11, RZ, P2 ;  /* 0x000000ff0b097207 */ /* 0x000fe40001000000 */
[----:B------:R-:W-:Y:S02]  /*1a50*/  ISETP.NE.AND P1, PT, R7, RZ, P1 ;  /* 0x000000ff0700720c */ /* 0x000fe40000f25270 */
[----:B------:R-:W-:-:S02]  /*1a60*/  SHF.R.U32.HI R9, RZ, R9, R10 ;  /* 0x00000009ff097219 */ /* 0x000fc4000001160a */
[----:B------:R-:W-:Y:S02]  /*1a70*/  PLOP3.LUT P0, PT, P0, P1, PT, 0xf8, 0x8f ;  /* 0x00000000008f781c */ /* 0x000fe40000703f70 */
[----:B------:R-:W-:Y:S02]  /*1a80*/  SHF.R.U32.HI R10, RZ, 0x1, R9 ;  /* 0x00000001ff0a7819 */ /* 0x000fe40000011609 */
[----:B------:R-:W-:-:S04]  /*1a90*/  SEL R7, RZ, 0x1, !P0 ;  /* 0x00000001ff077807 */ /* 0x000fc80004000000 */
[----:B------:R-:W-:-:S04]  /*1aa0*/  LOP3.LUT R12, R7, 0x1, R10, 0xf8, !PT ;  /* 0x00000001070c7812 */ /* 0x000fc800078ef80a */
[----:B------:R-:W-:-:S05]  /*1ab0*/  LOP3.LUT R9, R12, R9, RZ, 0xc0, !PT ;  /* 0x000000090c097212 */ /* 0x000fca00078ec0ff */
[----:B------:R-:W-:-:S05]  /*1ac0*/  IMAD.IADD R9, R10, 0x1, R9 ;  /* 0x000000010a097824 */ /* 0x000fca00078e0209 */
[----:B------:R-:W-:Y:S01]  /*1ad0*/  LOP3.LUT R4, R9, R4, RZ, 0xfc, !PT ;  /* 0x0000000409047212 */ /* 0x000fe200078efcff */
[----:B------:R-:W-:Y:S06]  /*1ae0*/  BRA `(.L_x_31) ;  /* 0x0000000000107947 */ /* 0x000fec0003800000 */
.L_x_30:
[----:B------:R-:W-:-:S04]  /*1af0*/  LOP3.LUT R4, R4, 0x80000000, RZ, 0xc0, !PT ;  /* 0x8000000004047812 */ /* 0x000fc800078ec0ff */
[----:B------:R-:W-:Y:S01]  /*1b00*/  LOP3.LUT R4, R4, 0x7f800000, RZ, 0xfc, !PT ;  /* 0x7f80000004047812 */ /* 0x000fe200078efcff */
[----:B------:R-:W-:Y:S06]  /*1b10*/  BRA `(.L_x_31) ;  /* 0x0000000000047947 */ /* 0x000fec0003800000 */
.L_x_29:
[----:B------:R-:W-:-:S07]  /*1b20*/  LEA R4, R11, R4, 0x17 ;  /* 0x000000040b047211 */ /* 0x000fce00078eb8ff */
.L_x_31:
[----:B------:R-:W-:Y:S05]  /*1b30*/  BSYNC.RECONVERGENT B2 ;  /* 0x0000000000027941 */ /* 0x000fea0003800200 */
.L_x_28:
[----:B------:R-:W-:Y:S05]  /*1b40*/  BRA `(.L_x_32) ;  /* 0x0000000000207947 */ /* 0x000fea0003800000 */
.L_x_27:
[----:B------:R-:W-:-:S04]  /*1b50*/  LOP3.LUT R4, R7, 0x80000000, R4, 0x48, !PT ;  /* 0x8000000007047812 */ /* 0x000fc800078e4804 */
[----:B------:R-:W-:Y:S01]  /*1b60*/  LOP3.LUT R4, R4, 0x7f800000, RZ, 0xfc, !PT ;  /* 0x7f80000004047812 */ /* 0x000fe200078efcff */
[----:B------:R-:W-:Y:S06]  /*1b70*/  BRA `(.L_x_32) ;  /* 0x0000000000147947 */ /* 0x000fec0003800000 */
.L_x_26:
[----:B------:R-:W-:Y:S01]  /*1b80*/  LOP3.LUT R4, R7, 0x80000000, R4, 0x48, !PT ;  /* 0x8000000007047812 */ /* 0x000fe200078e4804 */
[----:B------:R-:W-:Y:S06]  /*1b90*/  BRA `(.L_x_32) ;  /* 0x00000000000c7947 */ /* 0x000fec0003800000 */
.L_x_25:
[----:B------:R-:W0:Y:S01]  /*1ba0*/  MUFU.RSQ R4, -QNAN ;  /* 0xffc0000000047908 */ /* 0x000e220000001400 */
[----:B------:R-:W-:Y:S05]  /*1bb0*/  BRA `(.L_x_32) ;  /* 0x0000000000047947 */ /* 0x000fea0003800000 */
.L_x_24:
[----:B------:R-:W-:-:S07]  /*1bc0*/  FADD.FTZ R4, R4, R7 ;  /* 0x0000000704047221 */ /* 0x000fce0000010000 */
.L_x_32:
[----:B------:R-:W-:Y:S05]  /*1bd0*/  BSYNC.RECONVERGENT B1 ;  /* 0x0000000000017941 */ /* 0x000fea0003800200 */
.L_x_22:
[----:B------:R-:W-:-:S04]  /*1be0*/  HFMA2 R9, -RZ, RZ, 0, 0 ;  /* 0x00000000ff097431 */ /* 0x000fc800000001ff */
[----:B0-----:R-:W-:Y:S05]  /*1bf0*/  RET.REL.NODEC R8 `(_Z22flash_attention_kernelPKfS0_S0_Pfiiii) ;  /* 0xffffffe408007950 */ /* 0x001fea0003c3ffff */
.L_x_33:
[----:B------:R-:W-:-:S00]  /*1c00*/  BRA `(.L_x_33) ;  /* 0xfffffffc00fc7947 */ /* 0x000fc0000383ffff */
[----:B------:R-:W-:-:S00]  /*1c10*/  NOP ;  /* 0x0000000000007918 */ /* 0x000fc00000000000 */
        /* <DEDUP_REMOVED lines=14> */
.L_x_36:


//--------------------- .nv.shared._Z22flash_attention_kernelPKfS0_S0_Pfiiii --------------------------
	.section	.nv.shared._Z22flash_attention_kernelPKfS0_S0_Pfiiii,"aw",@nobits
	.sectionflags	@""
	.align	4
.nv.shared._Z22flash_attention_kernelPKfS0_S0_Pfiiii:
	.zero		7168


//--------------------- .nv.shared.reserved.0     --------------------------
	.section	.nv.shared.reserved.0,"aw",@nobits
	.weak		__nv_reservedSMEM_offset_0_alias
	.size		__nv_reservedSMEM_offset_0_alias, 0, 64
	.other		__nv_reservedSMEM_offset_0_alias,@"STO_CUDA_RESERVED_SHARED STV_DEFAULT"
__nv_reservedSMEM_offset_0_alias:
	.zero		0
	.zero		64


//--------------------- .nv.constant0._Z22flash_attention_kernelPKfS0_S0_Pfiiii --------------------------
	.section	.nv.constant0._Z22flash_attention_kernelPKfS0_S0_Pfiiii,"a",@progbits
	.sectionflags	@""
	.align	4
.nv.constant0._Z22flash_attention_kernelPKfS0_S0_Pfiiii:
	.zero		944


//--------------------- SYMBOLS --------------------------

	.type		.nv.reservedSmem.offset0,@object
	.size		.nv.reservedSmem.offset0,0x4
	.type		.nv.reservedSmem.cap,@object
	.size		.nv.reservedSmem.cap,0x4
